//
// Generated by NVIDIA NVVM Compiler
//
// Compiler Build ID: CL-36424714
// Cuda compilation tools, release 13.0, V13.0.88
// Based on NVVM 20.0.0
//

.version 9.0
.target sm_100
.address_size 64

	// .globl	_Z10initializePdii
.func  (.param .b64 func_retval0) __internal_accurate_pow
(
	.param .b64 __internal_accurate_pow_param_0
)
;

.visible .entry _Z10initializePdii(
	.param .u64 .ptr .align 1 _Z10initializePdii_param_0,
	.param .u32 _Z10initializePdii_param_1,
	.param .u32 _Z10initializePdii_param_2
)
{
	.reg .pred 	%p<8>;
	.reg .b32 	%r<12>;
	.reg .b64 	%rd<6>;

	ld.param.u64 	%rd1, [_Z10initializePdii_param_0];
	ld.param.u32 	%r3, [_Z10initializePdii_param_1];
	ld.param.u32 	%r4, [_Z10initializePdii_param_2];
	mov.u32 	%r5, %ctaid.y;
	mov.u32 	%r6, %ntid.y;
	mov.u32 	%r7, %tid.y;
	mad.lo.s32 	%r1, %r5, %r6, %r7;
	mov.u32 	%r8, %ctaid.x;
	mov.u32 	%r9, %ntid.x;
	mov.u32 	%r10, %tid.x;
	mad.lo.s32 	%r2, %r8, %r9, %r10;
	setp.eq.s32 	%p1, %r1, 0;
	setp.ge.s32 	%p2, %r1, %r3;
	or.pred  	%p3, %p1, %p2;
	setp.lt.s32 	%p4, %r2, 1;
	or.pred  	%p5, %p4, %p3;
	setp.ge.s32 	%p6, %r2, %r4;
	or.pred  	%p7, %p6, %p5;
	@%p7 bra 	$L__BB0_2;
	cvta.to.global.u64 	%rd2, %rd1;
	mad.lo.s32 	%r11, %r3, %r1, %r2;
	mul.wide.u32 	%rd3, %r11, 8;
	add.s64 	%rd4, %rd2, %rd3;
	mov.b64 	%rd5, 0;
	st.global.u64 	[%rd4], %rd5;
$L__BB0_2:
	ret;

}
	// .globl	_Z7loopbjiPdS_S_dddiii
.visible .entry _Z7loopbjiPdS_S_dddiii(
	.param .u64 .ptr .align 1 _Z7loopbjiPdS_S_dddiii_param_0,
	.param .u64 .ptr .align 1 _Z7loopbjiPdS_S_dddiii_param_1,
	.param .u64 .ptr .align 1 _Z7loopbjiPdS_S_dddiii_param_2,
	.param .f64 _Z7loopbjiPdS_S_dddiii_param_3,
	.param .f64 _Z7loopbjiPdS_S_dddiii_param_4,
	.param .f64 _Z7loopbjiPdS_S_dddiii_param_5,
	.param .u32 _Z7loopbjiPdS_S_dddiii_param_6,
	.param .u32 _Z7loopbjiPdS_S_dddiii_param_7,
	.param .u32 _Z7loopbjiPdS_S_dddiii_param_8
)
{
	.reg .pred 	%p<34>;
	.reg .b32 	%r<59>;
	.reg .b64 	%rd<22>;
	.reg .b64 	%fd<65>;

	ld.param.u64 	%rd5, [_Z7loopbjiPdS_S_dddiii_param_1];
	ld.param.f64 	%fd21, [_Z7loopbjiPdS_S_dddiii_param_3];
	ld.param.f64 	%fd22, [_Z7loopbjiPdS_S_dddiii_param_4];
	ld.param.f64 	%fd23, [_Z7loopbjiPdS_S_dddiii_param_5];
	ld.param.u32 	%r9, [_Z7loopbjiPdS_S_dddiii_param_6];
	ld.param.u32 	%r11, [_Z7loopbjiPdS_S_dddiii_param_7];
	ld.param.u32 	%r12, [_Z7loopbjiPdS_S_dddiii_param_8];
	mov.u32 	%r14, %ctaid.y;
	mov.u32 	%r15, %ntid.y;
	mov.u32 	%r16, %tid.y;
	mad.lo.s32 	%r17, %r14, %r15, %r16;
	mov.u32 	%r18, %ctaid.x;
	mov.u32 	%r19, %ntid.x;
	mov.u32 	%r20, %tid.x;
	mad.lo.s32 	%r21, %r18, %r19, %r20;
	setp.eq.s32 	%p1, %r17, 0;
	add.s32 	%r22, %r12, -1;
	setp.ge.s32 	%p2, %r17, %r22;
	or.pred  	%p3, %p1, %p2;
	setp.lt.s32 	%p4, %r21, 1;
	or.pred  	%p5, %p4, %p3;
	add.s32 	%r23, %r11, -1;
	setp.ge.s32 	%p6, %r21, %r23;
	or.pred  	%p7, %p5, %p6;
	@%p7 bra 	$L__BB1_16;
	ld.param.u64 	%rd21, [_Z7loopbjiPdS_S_dddiii_param_2];
	cvta.to.global.u64 	%rd1, %rd5;
	cvta.to.global.u64 	%rd7, %rd21;
	rcp.rn.f64 	%fd1, %fd23;
	mul.lo.s32 	%r24, %r11, %r17;
	add.s32 	%r3, %r24, %r21;
	mul.wide.s32 	%rd8, %r3, 8;
	add.s64 	%rd2, %rd1, %rd8;
	ld.global.f64 	%fd24, [%rd2+8];
	ld.global.f64 	%fd25, [%rd2+-8];
	sub.f64 	%fd26, %fd24, %fd25;
	add.f64 	%fd2, %fd21, %fd21;
	div.rn.f64 	%fd3, %fd26, %fd2;
	add.s32 	%r25, %r24, %r11;
	add.s32 	%r26, %r3, %r11;
	mul.wide.s32 	%rd9, %r26, 8;
	add.s64 	%rd10, %rd7, %rd9;
	ld.global.f64 	%fd27, [%rd10];
	shl.b32 	%r27, %r11, 1;
	sub.s32 	%r28, %r25, %r27;
	add.s32 	%r4, %r28, %r21;
	mul.wide.s32 	%rd11, %r4, 8;
	add.s64 	%rd3, %rd7, %rd11;
	ld.global.f64 	%fd28, [%rd3];
	sub.f64 	%fd29, %fd27, %fd28;
	add.f64 	%fd4, %fd22, %fd22;
	div.rn.f64 	%fd5, %fd29, %fd4;
	{
	.reg .b32 %temp; 
	mov.b64 	{%temp, %r5}, %fd3;
	}
	mov.f64 	%fd30, 0d4000000000000000;
	{
	.reg .b32 %temp; 
	mov.b64 	{%temp, %r29}, %fd30;
	}
	and.b32  	%r7, %r29, 2146435072;
	setp.eq.s32 	%p8, %r7, 1062207488;
	abs.f64 	%fd6, %fd3;
	{ // callseq 0, 0
	.param .b64 param0;
	st.param.f64 	[param0], %fd6;
	.param .b64 retval0;
	call.uni (retval0), 
	__internal_accurate_pow, 
	(
	param0
	);
	ld.param.f64 	%fd31, [retval0];
	} // callseq 0
	setp.lt.s32 	%p9, %r5, 0;
	neg.f64 	%fd33, %fd31;
	selp.f64 	%fd34, %fd33, %fd31, %p8;
	selp.f64 	%fd62, %fd34, %fd31, %p9;
	setp.neu.f64 	%p10, %fd3, 0d0000000000000000;
	@%p10 bra 	$L__BB1_3;
	selp.b32 	%r30, %r5, 0, %p8;
	setp.lt.s32 	%p12, %r29, 0;
	or.b32  	%r31, %r30, 2146435072;
	selp.b32 	%r32, %r31, %r30, %p12;
	mov.b32 	%r33, 0;
	mov.b64 	%fd62, {%r33, %r32};
$L__BB1_3:
	add.f64 	%fd35, %fd3, 0d4000000000000000;
	{
	.reg .b32 %temp; 
	mov.b64 	{%temp, %r34}, %fd35;
	}
	and.b32  	%r35, %r34, 2146435072;
	setp.ne.s32 	%p13, %r35, 2146435072;
	@%p13 bra 	$L__BB1_8;
	setp.num.f64 	%p14, %fd3, %fd3;
	@%p14 bra 	$L__BB1_6;
	mov.f64 	%fd36, 0d4000000000000000;
	add.rn.f64 	%fd62, %fd3, %fd36;
	bra.uni 	$L__BB1_8;
$L__BB1_6:
	setp.neu.f64 	%p15, %fd6, 0d7FF0000000000000;
	@%p15 bra 	$L__BB1_8;
	setp.lt.s32 	%p18, %r29, 0;
	selp.b32 	%r37, 0, 2146435072, %p18;
	and.b32  	%r38, %r29, 2147483647;
	setp.ne.s32 	%p19, %r38, 1071644672;
	or.b32  	%r39, %r37, -2147483648;
	selp.b32 	%r40, %r39, %r37, %p19;
	selp.b32 	%r41, %r40, %r37, %p8;
	selp.b32 	%r42, %r41, %r37, %p9;
	mov.b32 	%r43, 0;
	mov.b64 	%fd62, {%r43, %r42};
$L__BB1_8:
	setp.eq.f64 	%p21, %fd3, 0d3FF0000000000000;
	selp.f64 	%fd37, 0d3FF0000000000000, %fd62, %p21;
	add.f64 	%fd38, %fd3, %fd5;
	mul.f64 	%fd39, %fd1, %fd38;
	sub.f64 	%fd40, %fd39, %fd37;
	mul.wide.s32 	%rd12, %r11, 8;
	add.s64 	%rd13, %rd2, %rd12;
	ld.global.f64 	%fd41, [%rd13];
	add.s64 	%rd15, %rd1, %rd11;
	ld.global.f64 	%fd42, [%rd15];
	sub.f64 	%fd43, %fd41, %fd42;
	div.rn.f64 	%fd44, %fd43, %fd4;
	add.s64 	%rd16, %rd3, %rd12;
	ld.global.f64 	%fd45, [%rd16+8];
	ld.global.f64 	%fd46, [%rd16+-8];
	sub.f64 	%fd47, %fd45, %fd46;
	mul.f64 	%fd48, %fd44, %fd47;
	div.rn.f64 	%fd49, %fd48, %fd2;
	add.f64 	%fd50, %fd49, %fd49;
	sub.f64 	%fd13, %fd40, %fd50;
	{
	.reg .b32 %temp; 
	mov.b64 	{%temp, %r8}, %fd5;
	}
	abs.f64 	%fd14, %fd5;
	{ // callseq 1, 0
	.param .b64 param0;
	st.param.f64 	[param0], %fd14;
	.param .b64 retval0;
	call.uni (retval0), 
	__internal_accurate_pow, 
	(
	param0
	);
	ld.param.f64 	%fd51, [retval0];
	} // callseq 1
	setp.lt.s32 	%p22, %r8, 0;
	neg.f64 	%fd53, %fd51;
	selp.f64 	%fd54, %fd53, %fd51, %p8;
	selp.f64 	%fd64, %fd54, %fd51, %p22;
	setp.neu.f64 	%p23, %fd5, 0d0000000000000000;
	@%p23 bra 	$L__BB1_10;
	setp.eq.s32 	%p24, %r7, 1062207488;
	selp.b32 	%r45, %r8, 0, %p24;
	setp.lt.s32 	%p25, %r29, 0;
	or.b32  	%r46, %r45, 2146435072;
	selp.b32 	%r47, %r46, %r45, %p25;
	mov.b32 	%r48, 0;
	mov.b64 	%fd64, {%r48, %r47};
$L__BB1_10:
	add.f64 	%fd55, %fd5, 0d4000000000000000;
	{
	.reg .b32 %temp; 
	mov.b64 	{%temp, %r49}, %fd55;
	}
	and.b32  	%r50, %r49, 2146435072;
	setp.ne.s32 	%p26, %r50, 2146435072;
	@%p26 bra 	$L__BB1_15;
	setp.num.f64 	%p27, %fd5, %fd5;
	@%p27 bra 	$L__BB1_13;
	mov.f64 	%fd56, 0d4000000000000000;
	add.rn.f64 	%fd64, %fd5, %fd56;
	bra.uni 	$L__BB1_15;
$L__BB1_13:
	setp.neu.f64 	%p28, %fd14, 0d7FF0000000000000;
	@%p28 bra 	$L__BB1_15;
	setp.lt.s32 	%p29, %r8, 0;
	setp.eq.s32 	%p30, %r7, 1062207488;
	setp.lt.s32 	%p31, %r29, 0;
	selp.b32 	%r52, 0, 2146435072, %p31;
	and.b32  	%r53, %r29, 2147483647;
	setp.ne.s32 	%p32, %r53, 1071644672;
	or.b32  	%r54, %r52, -2147483648;
	selp.b32 	%r55, %r54, %r52, %p32;
	selp.b32 	%r56, %r55, %r52, %p30;
	selp.b32 	%r57, %r56, %r52, %p29;
	mov.b32 	%r58, 0;
	mov.b64 	%fd64, {%r58, %r57};
$L__BB1_15:
	ld.param.u64 	%rd20, [_Z7loopbjiPdS_S_dddiii_param_0];
	setp.eq.f64 	%p33, %fd5, 0d3FF0000000000000;
	selp.f64 	%fd57, 0d3FF0000000000000, %fd64, %p33;
	sub.f64 	%fd58, %fd13, %fd57;
	cvt.rn.f64.s32 	%fd59, %r9;
	mul.f64 	%fd60, %fd58, %fd59;
	cvta.to.global.u64 	%rd17, %rd20;
	mul.wide.s32 	%rd18, %r3, 8;
	add.s64 	%rd19, %rd17, %rd18;
	st.global.f64 	[%rd19], %fd60;
$L__BB1_16:
	ret;

}
	// .globl	_Z7looppjiPdS_S_ddii
.visible .entry _Z7looppjiPdS_S_ddii(
	.param .u64 .ptr .align 1 _Z7looppjiPdS_S_ddii_param_0,
	.param .u64 .ptr .align 1 _Z7looppjiPdS_S_ddii_param_1,
	.param .u64 .ptr .align 1 _Z7looppjiPdS_S_ddii_param_2,
	.param .f64 _Z7looppjiPdS_S_ddii_param_3,
	.param .f64 _Z7looppjiPdS_S_ddii_param_4,
	.param .u32 _Z7looppjiPdS_S_ddii_param_5,
	.param .u32 _Z7looppjiPdS_S_ddii_param_6
)
{
	.reg .pred 	%p<8>;
	.reg .b32 	%r<23>;
	.reg .b64 	%rd<16>;
	.reg .b64 	%fd<22>;

	ld.param.u64 	%rd2, [_Z7looppjiPdS_S_ddii_param_1];
	ld.param.u64 	%rd3, [_Z7looppjiPdS_S_ddii_param_2];
	ld.param.f64 	%fd1, [_Z7looppjiPdS_S_ddii_param_3];
	ld.param.f64 	%fd2, [_Z7looppjiPdS_S_ddii_param_4];
	ld.param.u32 	%r4, [_Z7looppjiPdS_S_ddii_param_5];
	ld.param.u32 	%r5, [_Z7looppjiPdS_S_ddii_param_6];
	mov.u32 	%r7, %ctaid.y;
	mov.u32 	%r8, %ntid.y;
	mov.u32 	%r9, %tid.y;
	mad.lo.s32 	%r10, %r7, %r8, %r9;
	mov.u32 	%r11, %ctaid.x;
	mov.u32 	%r12, %ntid.x;
	mov.u32 	%r13, %tid.x;
	mad.lo.s32 	%r14, %r11, %r12, %r13;
	setp.eq.s32 	%p1, %r10, 0;
	add.s32 	%r15, %r5, -1;
	setp.ge.s32 	%p2, %r10, %r15;
	or.pred  	%p3, %p1, %p2;
	setp.lt.s32 	%p4, %r14, 1;
	or.pred  	%p5, %p4, %p3;
	add.s32 	%r16, %r4, -1;
	setp.ge.s32 	%p6, %r14, %r16;
	or.pred  	%p7, %p5, %p6;
	@%p7 bra 	$L__BB2_2;
	ld.param.u64 	%rd15, [_Z7looppjiPdS_S_ddii_param_0];
	cvta.to.global.u64 	%rd4, %rd2;
	cvta.to.global.u64 	%rd5, %rd3;
	cvta.to.global.u64 	%rd6, %rd15;
	mul.f64 	%fd3, %fd2, %fd2;
	mul.lo.s32 	%r17, %r4, %r10;
	add.s32 	%r18, %r17, %r14;
	mul.wide.s32 	%rd7, %r18, 8;
	add.s64 	%rd8, %rd4, %rd7;
	ld.global.f64 	%fd4, [%rd8+8];
	ld.global.f64 	%fd5, [%rd8+-8];
	add.f64 	%fd6, %fd4, %fd5;
	mul.f64 	%fd7, %fd1, %fd1;
	add.s32 	%r19, %r17, %r4;
	mul.wide.s32 	%rd9, %r4, 8;
	add.s64 	%rd10, %rd8, %rd9;
	ld.global.f64 	%fd8, [%rd10];
	shl.b32 	%r20, %r4, 1;
	sub.s32 	%r21, %r19, %r20;
	add.s32 	%r22, %r21, %r14;
	mul.wide.s32 	%rd11, %r22, 8;
	add.s64 	%rd12, %rd4, %rd11;
	ld.global.f64 	%fd9, [%rd12];
	add.f64 	%fd10, %fd8, %fd9;
	mul.f64 	%fd11, %fd7, %fd10;
	fma.rn.f64 	%fd12, %fd3, %fd6, %fd11;
	add.s64 	%rd13, %rd5, %rd7;
	ld.global.f64 	%fd13, [%rd13];
	mul.f64 	%fd14, %fd1, %fd13;
	mul.f64 	%fd15, %fd1, %fd14;
	mul.f64 	%fd16, %fd2, %fd15;
	mul.f64 	%fd17, %fd2, %fd16;
	sub.f64 	%fd18, %fd12, %fd17;
	add.f64 	%fd19, %fd7, %fd3;
	add.f64 	%fd20, %fd19, %fd19;
	div.rn.f64 	%fd21, %fd18, %fd20;
	add.s64 	%rd14, %rd6, %rd7;
	st.global.f64 	[%rd14], %fd21;
$L__BB2_2:
	ret;

}
	// .globl	_Z10boundaryp1Pdii
.visible .entry _Z10boundaryp1Pdii(
	.param .u64 .ptr .align 1 _Z10boundaryp1Pdii_param_0,
	.param .u32 _Z10boundaryp1Pdii_param_1,
	.param .u32 _Z10boundaryp1Pdii_param_2
)
{
	.reg .pred 	%p<2>;
	.reg .b32 	%r<9>;
	.reg .b64 	%rd<7>;
	.reg .b64 	%fd<3>;

	ld.param.u64 	%rd1, [_Z10boundaryp1Pdii_param_0];
	ld.param.u32 	%r2, [_Z10boundaryp1Pdii_param_1];
	ld.param.u32 	%r3, [_Z10boundaryp1Pdii_param_2];
	mov.u32 	%r4, %ctaid.y;
	mov.u32 	%r5, %ntid.y;
	mov.u32 	%r6, %tid.y;
	mad.lo.s32 	%r1, %r4, %r5, %r6;
	setp.ge.s32 	%p1, %r1, %r3;
	@%p1 bra 	$L__BB3_2;
	cvta.to.global.u64 	%rd2, %rd1;
	mul.lo.s32 	%r7, %r2, %r1;
	add.s32 	%r8, %r7, %r2;
	mul.wide.s32 	%rd3, %r8, 8;
	add.s64 	%rd4, %rd2, %rd3;
	ld.global.f64 	%fd1, [%rd4+-16];
	st.global.f64 	[%rd4+-8], %fd1;
	mul.wide.s32 	%rd5, %r7, 8;
	add.s64 	%rd6, %rd2, %rd5;
	ld.global.f64 	%fd2, [%rd6+8];
	st.global.f64 	[%rd6], %fd2;
$L__BB3_2:
	ret;

}
	// .globl	_Z10boundaryp2Pdii
.visible .entry _Z10boundaryp2Pdii(
	.param .u64 .ptr .align 1 _Z10boundaryp2Pdii_param_0,
	.param .u32 _Z10boundaryp2Pdii_param_1,
	.param .u32 _Z10boundaryp2Pdii_param_2
)
{
	.reg .pred 	%p<2>;
	.reg .b32 	%r<10>;
	.reg .b64 	%rd<10>;
	.reg .b64 	%fd<2>;

	ld.param.u64 	%rd1, [_Z10boundaryp2Pdii_param_0];
	ld.param.u32 	%r2, [_Z10boundaryp2Pdii_param_1];
	ld.param.u32 	%r3, [_Z10boundaryp2Pdii_param_2];
	mov.u32 	%r4, %ctaid.x;
	mov.u32 	%r5, %ntid.x;
	mov.u32 	%r6, %tid.x;
	mad.lo.s32 	%r1, %r4, %r5, %r6;
	setp.ge.s32 	%p1, %r1, %r2;
	@%p1 bra 	$L__BB4_2;
	cvta.to.global.u64 	%rd2, %rd1;
	add.s32 	%r7, %r2, %r1;
	mul.wide.s32 	%rd3, %r7, 8;
	add.s64 	%rd4, %rd2, %rd3;
	ld.global.f64 	%fd1, [%rd4];
	mul.wide.s32 	%rd5, %r1, 8;
	add.s64 	%rd6, %rd2, %rd5;
	st.global.f64 	[%rd6], %fd1;
	add.s32 	%r8, %r3, -1;
	mul.lo.s32 	%r9, %r8, %r2;
	mul.wide.s32 	%rd7, %r9, 8;
	add.s64 	%rd8, %rd6, %rd7;
	mov.b64 	%rd9, 0;
	st.global.u64 	[%rd8], %rd9;
$L__BB4_2:
	ret;

}
	// .globl	_Z10loopujivjiPdS_S_S_S_dddidii
.visible .entry _Z10loopujivjiPdS_S_S_S_dddidii(
	.param .u64 .ptr .align 1 _Z10loopujivjiPdS_S_S_S_dddidii_param_0,
	.param .u64 .ptr .align 1 _Z10loopujivjiPdS_S_S_S_dddidii_param_1,
	.param .u64 .ptr .align 1 _Z10loopujivjiPdS_S_S_S_dddidii_param_2,
	.param .u64 .ptr .align 1 _Z10loopujivjiPdS_S_S_S_dddidii_param_3,
	.param .u64 .ptr .align 1 _Z10loopujivjiPdS_S_S_S_dddidii_param_4,
	.param .f64 _Z10loopujivjiPdS_S_S_S_dddidii_param_5,
	.param .f64 _Z10loopujivjiPdS_S_S_S_dddidii_param_6,
	.param .f64 _Z10loopujivjiPdS_S_S_S_dddidii_param_7,
	.param .u32 _Z10loopujivjiPdS_S_S_S_dddidii_param_8,
	.param .f64 _Z10loopujivjiPdS_S_S_S_dddidii_param_9,
	.param .u32 _Z10loopujivjiPdS_S_S_S_dddidii_param_10,
	.param .u32 _Z10loopujivjiPdS_S_S_S_dddidii_param_11
)
{
	.reg .pred 	%p<8>;
	.reg .b32 	%r<23>;
	.reg .b64 	%rd<27>;
	.reg .b64 	%fd<66>;

	ld.param.u64 	%rd2, [_Z10loopujivjiPdS_S_S_S_dddidii_param_1];
	ld.param.u64 	%rd4, [_Z10loopujivjiPdS_S_S_S_dddidii_param_3];
	ld.param.u64 	%rd5, [_Z10loopujivjiPdS_S_S_S_dddidii_param_4];
	ld.param.f64 	%fd1, [_Z10loopujivjiPdS_S_S_S_dddidii_param_5];
	ld.param.f64 	%fd3, [_Z10loopujivjiPdS_S_S_S_dddidii_param_7];
	ld.param.u32 	%r3, [_Z10loopujivjiPdS_S_S_S_dddidii_param_8];
	ld.param.f64 	%fd4, [_Z10loopujivjiPdS_S_S_S_dddidii_param_9];
	ld.param.u32 	%r5, [_Z10loopujivjiPdS_S_S_S_dddidii_param_10];
	ld.param.u32 	%r6, [_Z10loopujivjiPdS_S_S_S_dddidii_param_11];
	mov.u32 	%r8, %ctaid.y;
	mov.u32 	%r9, %ntid.y;
	mov.u32 	%r10, %tid.y;
	mad.lo.s32 	%r11, %r8, %r9, %r10;
	mov.u32 	%r12, %ctaid.x;
	mov.u32 	%r13, %ntid.x;
	mov.u32 	%r14, %tid.x;
	mad.lo.s32 	%r15, %r12, %r13, %r14;
	setp.eq.s32 	%p1, %r11, 0;
	add.s32 	%r16, %r6, -1;
	setp.ge.s32 	%p2, %r11, %r16;
	or.pred  	%p3, %p1, %p2;
	setp.lt.s32 	%p4, %r15, 1;
	or.pred  	%p5, %p4, %p3;
	add.s32 	%r17, %r5, -1;
	setp.ge.s32 	%p6, %r15, %r17;
	or.pred  	%p7, %p5, %p6;
	@%p7 bra 	$L__BB5_2;
	ld.param.f64 	%fd65, [_Z10loopujivjiPdS_S_S_S_dddidii_param_6];
	ld.param.u64 	%rd26, [_Z10loopujivjiPdS_S_S_S_dddidii_param_2];
	ld.param.u64 	%rd25, [_Z10loopujivjiPdS_S_S_S_dddidii_param_0];
	cvta.to.global.u64 	%rd6, %rd26;
	cvta.to.global.u64 	%rd7, %rd5;
	cvta.to.global.u64 	%rd8, %rd25;
	cvta.to.global.u64 	%rd9, %rd4;
	cvta.to.global.u64 	%rd10, %rd2;
	mul.lo.s32 	%r18, %r5, %r11;
	add.s32 	%r19, %r18, %r15;
	mul.wide.s32 	%rd11, %r19, 8;
	add.s64 	%rd12, %rd6, %rd11;
	ld.global.f64 	%fd5, [%rd12];
	mul.f64 	%fd6, %fd3, %fd5;
	div.rn.f64 	%fd7, %fd6, %fd1;
	ld.global.f64 	%fd8, [%rd12+-8];
	sub.f64 	%fd9, %fd5, %fd8;
	mul.f64 	%fd10, %fd7, %fd9;
	sub.f64 	%fd11, %fd5, %fd10;
	div.rn.f64 	%fd12, %fd6, %fd65;
	sub.s32 	%r20, %r18, %r5;
	add.s32 	%r21, %r20, %r15;
	mul.wide.s32 	%rd13, %r21, 8;
	add.s64 	%rd14, %rd6, %rd13;
	ld.global.f64 	%fd13, [%rd14];
	sub.f64 	%fd14, %fd5, %fd13;
	mul.f64 	%fd15, %fd12, %fd14;
	sub.f64 	%fd16, %fd11, %fd15;
	shl.b32 	%r22, %r3, 1;
	cvt.rn.f64.s32 	%fd17, %r22;
	mul.f64 	%fd18, %fd1, %fd17;
	div.rn.f64 	%fd19, %fd3, %fd18;
	add.s64 	%rd15, %rd7, %rd11;
	ld.global.f64 	%fd20, [%rd15+8];
	ld.global.f64 	%fd21, [%rd15+-8];
	sub.f64 	%fd22, %fd20, %fd21;
	mul.f64 	%fd23, %fd19, %fd22;
	sub.f64 	%fd24, %fd16, %fd23;
	mul.f64 	%fd25, %fd3, %fd4;
	mul.f64 	%fd26, %fd1, %fd1;
	div.rn.f64 	%fd27, %fd25, %fd26;
	ld.global.f64 	%fd28, [%rd12+8];
	add.f64 	%fd29, %fd5, %fd5;
	sub.f64 	%fd30, %fd28, %fd29;
	add.f64 	%fd31, %fd8, %fd30;
	fma.rn.f64 	%fd32, %fd27, %fd31, %fd24;
	mul.f64 	%fd33, %fd65, %fd65;
	div.rn.f64 	%fd34, %fd25, %fd33;
	mul.wide.s32 	%rd16, %r5, 8;
	add.s64 	%rd17, %rd12, %rd16;
	ld.global.f64 	%fd35, [%rd17];
	sub.f64 	%fd36, %fd35, %fd29;
	add.f64 	%fd37, %fd13, %fd36;
	fma.rn.f64 	%fd38, %fd34, %fd37, %fd32;
	add.s64 	%rd18, %rd8, %rd11;
	st.global.f64 	[%rd18], %fd38;
	add.s64 	%rd19, %rd9, %rd11;
	ld.global.f64 	%fd39, [%rd19];
	mul.f64 	%fd40, %fd3, %fd39;
	div.rn.f64 	%fd41, %fd40, %fd1;
	ld.global.f64 	%fd42, [%rd19+-8];
	sub.f64 	%fd43, %fd39, %fd42;
	mul.f64 	%fd44, %fd41, %fd43;
	sub.f64 	%fd45, %fd39, %fd44;
	div.rn.f64 	%fd46, %fd40, %fd65;
	add.s64 	%rd20, %rd9, %rd13;
	ld.global.f64 	%fd47, [%rd20];
	sub.f64 	%fd48, %fd39, %fd47;
	mul.f64 	%fd49, %fd46, %fd48;
	sub.f64 	%fd50, %fd45, %fd49;
	add.s64 	%rd21, %rd15, %rd16;
	ld.global.f64 	%fd51, [%rd21];
	add.s64 	%rd22, %rd7, %rd13;
	ld.global.f64 	%fd52, [%rd22];
	sub.f64 	%fd53, %fd51, %fd52;
	mul.f64 	%fd54, %fd19, %fd53;
	sub.f64 	%fd55, %fd50, %fd54;
	ld.global.f64 	%fd56, [%rd19+8];
	add.f64 	%fd57, %fd39, %fd39;
	sub.f64 	%fd58, %fd56, %fd57;
	add.f64 	%fd59, %fd42, %fd58;
	fma.rn.f64 	%fd60, %fd27, %fd59, %fd55;
	add.s64 	%rd23, %rd19, %rd16;
	ld.global.f64 	%fd61, [%rd23];
	sub.f64 	%fd62, %fd61, %fd57;
	add.f64 	%fd63, %fd47, %fd62;
	fma.rn.f64 	%fd64, %fd34, %fd63, %fd60;
	add.s64 	%rd24, %rd10, %rd11;
	st.global.f64 	[%rd24], %fd64;
$L__BB5_2:
	ret;

}
	// .globl	_Z11boundaryuv1PdS_ii
.visible .entry _Z11boundaryuv1PdS_ii(
	.param .u64 .ptr .align 1 _Z11boundaryuv1PdS_ii_param_0,
	.param .u64 .ptr .align 1 _Z11boundaryuv1PdS_ii_param_1,
	.param .u32 _Z11boundaryuv1PdS_ii_param_2,
	.param .u32 _Z11boundaryuv1PdS_ii_param_3
)
{
	.reg .pred 	%p<2>;
	.reg .b32 	%r<9>;
	.reg .b64 	%rd<12>;

	ld.param.u64 	%rd1, [_Z11boundaryuv1PdS_ii_param_0];
	ld.param.u64 	%rd2, [_Z11boundaryuv1PdS_ii_param_1];
	ld.param.u32 	%r2, [_Z11boundaryuv1PdS_ii_param_2];
	ld.param.u32 	%r3, [_Z11boundaryuv1PdS_ii_param_3];
	mov.u32 	%r4, %ctaid.y;
	mov.u32 	%r5, %ntid.y;
	mov.u32 	%r6, %tid.y;
	mad.lo.s32 	%r1, %r4, %r5, %r6;
	setp.ge.s32 	%p1, %r1, %r3;
	@%p1 bra 	$L__BB6_2;
	cvta.to.global.u64 	%rd3, %rd1;
	cvta.to.global.u64 	%rd4, %rd2;
	mul.lo.s32 	%r7, %r2, %r1;
	mul.wide.s32 	%rd5, %r7, 8;
	add.s64 	%rd6, %rd3, %rd5;
	mov.b64 	%rd7, 0;
	st.global.u64 	[%rd6], %rd7;
	add.s32 	%r8, %r2, -1;
	mul.wide.s32 	%rd8, %r8, 8;
	add.s64 	%rd9, %rd6, %rd8;
	st.global.u64 	[%rd9], %rd7;
	add.s64 	%rd10, %rd4, %rd5;
	st.global.u64 	[%rd10], %rd7;
	add.s64 	%rd11, %rd10, %rd8;
	st.global.u64 	[%rd11], %rd7;
$L__BB6_2:
	ret;

}
	// .globl	_Z11boundaryuv2PdS_ii
.visible .entry _Z11boundaryuv2PdS_ii(
	.param .u64 .ptr .align 1 _Z11boundaryuv2PdS_ii_param_0,
	.param .u64 .ptr .align 1 _Z11boundaryuv2PdS_ii_param_1,
	.param .u32 _Z11boundaryuv2PdS_ii_param_2,
	.param .u32 _Z11boundaryuv2PdS_ii_param_3
)
{
	.reg .pred 	%p<2>;
	.reg .b32 	%r<9>;
	.reg .b64 	%rd<13>;

	ld.param.u64 	%rd1, [_Z11boundaryuv2PdS_ii_param_0];
	ld.param.u64 	%rd2, [_Z11boundaryuv2PdS_ii_param_1];
	ld.param.u32 	%r2, [_Z11boundaryuv2PdS_ii_param_2];
	ld.param.u32 	%r3, [_Z11boundaryuv2PdS_ii_param_3];
	mov.u32 	%r4, %ctaid.x;
	mov.u32 	%r5, %ntid.x;
	mov.u32 	%r6, %tid.x;
	mad.lo.s32 	%r1, %r4, %r5, %r6;
	setp.ge.s32 	%p1, %r1, %r2;
	@%p1 bra 	$L__BB7_2;
	cvta.to.global.u64 	%rd3, %rd1;
	cvta.to.global.u64 	%rd4, %rd2;
	mul.wide.s32 	%rd5, %r1, 8;
	add.s64 	%rd6, %rd3, %rd5;
	mov.b64 	%rd7, 0;
	st.global.u64 	[%rd6], %rd7;
	add.s32 	%r7, %r3, -1;
	mul.lo.s32 	%r8, %r7, %r2;
	mul.wide.s32 	%rd8, %r8, 8;
	add.s64 	%rd9, %rd6, %rd8;
	mov.b64 	%rd10, 4607182418800017408;
	st.global.u64 	[%rd9], %rd10;
	add.s64 	%rd11, %rd4, %rd5;
	st.global.u64 	[%rd11], %rd7;
	add.s64 	%rd12, %rd11, %rd8;
	st.global.u64 	[%rd12], %rd7;
$L__BB7_2:
	ret;

}
.func  (.param .b64 func_retval0) __internal_accurate_pow(
	.param .b64 __internal_accurate_pow_param_0
)
{
	.reg .pred 	%p<8>;
	.reg .b32 	%r<49>;
	.reg .b32 	%f<3>;
	.reg .b64 	%fd<109>;

	ld.param.f64 	%fd10, [__internal_accurate_pow_param_0];
	{
	.reg .b32 %temp; 
	mov.b64 	{%temp, %r46}, %fd10;
	}
	{
	.reg .b32 %temp; 
	mov.b64 	{%r45, %temp}, %fd10;
	}
	shr.u32 	%r47, %r46, 20;
	setp.gt.u32 	%p1, %r46, 1048575;
	@%p1 bra 	$L__BB8_2;
	mul.f64 	%fd11, %fd10, 0d4350000000000000;
	{
	.reg .b32 %temp; 
	mov.b64 	{%temp, %r46}, %fd11;
	}
	{
	.reg .b32 %temp; 
	mov.b64 	{%r45, %temp}, %fd11;
	}
	shr.u32 	%r16, %r46, 20;
	add.s32 	%r47, %r16, -54;
$L__BB8_2:
	add.s32 	%r48, %r47, -1023;
	and.b32  	%r17, %r46, -2146435073;
	or.b32  	%r18, %r17, 1072693248;
	mov.b64 	%fd107, {%r45, %r18};
	setp.lt.u32 	%p2, %r18, 1073127583;
	@%p2 bra 	$L__BB8_4;
	{
	.reg .b32 %temp; 
	mov.b64 	{%r19, %temp}, %fd107;
	}
	{
	.reg .b32 %temp; 
	mov.b64 	{%temp, %r20}, %fd107;
	}
	add.s32 	%r21, %r20, -1048576;
	mov.b64 	%fd107, {%r19, %r21};
	add.s32 	%r48, %r47, -1022;
$L__BB8_4:
	add.f64 	%fd12, %fd107, 0dBFF0000000000000;
	add.f64 	%fd13, %fd107, 0d3FF0000000000000;
	rcp.approx.ftz.f64 	%fd14, %fd13;
	neg.f64 	%fd15, %fd13;
	fma.rn.f64 	%fd16, %fd15, %fd14, 0d3FF0000000000000;
	fma.rn.f64 	%fd17, %fd16, %fd16, %fd16;
	fma.rn.f64 	%fd18, %fd17, %fd14, %fd14;
	mul.f64 	%fd19, %fd12, %fd18;
	fma.rn.f64 	%fd20, %fd12, %fd18, %fd19;
	mul.f64 	%fd21, %fd20, %fd20;
	fma.rn.f64 	%fd22, %fd21, 0d3EB0F5FF7D2CAFE2, 0d3ED0F5D241AD3B5A;
	fma.rn.f64 	%fd23, %fd22, %fd21, 0d3EF3B20A75488A3F;
	fma.rn.f64 	%fd24, %fd23, %fd21, 0d3F1745CDE4FAECD5;
	fma.rn.f64 	%fd25, %fd24, %fd21, 0d3F3C71C7258A578B;
	fma.rn.f64 	%fd26, %fd25, %fd21, 0d3F6249249242B910;
	fma.rn.f64 	%fd27, %fd26, %fd21, 0d3F89999999999DFB;
	sub.f64 	%fd28, %fd12, %fd20;
	add.f64 	%fd29, %fd28, %fd28;
	neg.f64 	%fd30, %fd20;
	fma.rn.f64 	%fd31, %fd30, %fd12, %fd29;
	mul.f64 	%fd32, %fd18, %fd31;
	fma.rn.f64 	%fd33, %fd21, %fd27, 0d3FB5555555555555;
	mov.f64 	%fd34, 0d3FB5555555555555;
	sub.f64 	%fd35, %fd34, %fd33;
	fma.rn.f64 	%fd36, %fd21, %fd27, %fd35;
	add.f64 	%fd37, %fd36, 0dBC46A4CB00B9E7B0;
	add.f64 	%fd38, %fd33, %fd37;
	sub.f64 	%fd39, %fd33, %fd38;
	add.f64 	%fd40, %fd37, %fd39;
	mul.rn.f64 	%fd41, %fd20, %fd20;
	neg.f64 	%fd42, %fd41;
	fma.rn.f64 	%fd43, %fd20, %fd20, %fd42;
	{
	.reg .b32 %temp; 
	mov.b64 	{%r22, %temp}, %fd32;
	}
	{
	.reg .b32 %temp; 
	mov.b64 	{%temp, %r23}, %fd32;
	}
	add.s32 	%r24, %r23, 1048576;
	mov.b64 	%fd44, {%r22, %r24};
	fma.rn.f64 	%fd45, %fd20, %fd44, %fd43;
	mul.rn.f64 	%fd46, %fd41, %fd20;
	neg.f64 	%fd47, %fd46;
	fma.rn.f64 	%fd48, %fd41, %fd20, %fd47;
	fma.rn.f64 	%fd49, %fd41, %fd32, %fd48;
	fma.rn.f64 	%fd50, %fd45, %fd20, %fd49;
	mul.rn.f64 	%fd51, %fd38, %fd46;
	neg.f64 	%fd52, %fd51;
	fma.rn.f64 	%fd53, %fd38, %fd46, %fd52;
	fma.rn.f64 	%fd54, %fd38, %fd50, %fd53;
	fma.rn.f64 	%fd55, %fd40, %fd46, %fd54;
	add.f64 	%fd56, %fd51, %fd55;
	sub.f64 	%fd57, %fd51, %fd56;
	add.f64 	%fd58, %fd55, %fd57;
	add.f64 	%fd59, %fd20, %fd56;
	sub.f64 	%fd60, %fd20, %fd59;
	add.f64 	%fd61, %fd56, %fd60;
	add.f64 	%fd62, %fd58, %fd61;
	add.f64 	%fd63, %fd32, %fd62;
	add.f64 	%fd64, %fd59, %fd63;
	sub.f64 	%fd65, %fd59, %fd64;
	add.f64 	%fd66, %fd63, %fd65;
	xor.b32  	%r25, %r48, -2147483648;
	mov.b32 	%r26, 1127219200;
	mov.b64 	%fd67, {%r25, %r26};
	mov.b32 	%r27, -2147483648;
	mov.b64 	%fd68, {%r27, %r26};
	sub.f64 	%fd69, %fd67, %fd68;
	fma.rn.f64 	%fd70, %fd69, 0d3FE62E42FEFA39EF, %fd64;
	fma.rn.f64 	%fd71, %fd69, 0dBFE62E42FEFA39EF, %fd70;
	sub.f64 	%fd72, %fd71, %fd64;
	sub.f64 	%fd73, %fd66, %fd72;
	fma.rn.f64 	%fd74, %fd69, 0d3C7ABC9E3B39803F, %fd73;
	add.f64 	%fd75, %fd70, %fd74;
	sub.f64 	%fd76, %fd70, %fd75;
	add.f64 	%fd77, %fd74, %fd76;
	mov.f64 	%fd78, 0d4000000000000000;
	{
	.reg .b32 %temp; 
	mov.b64 	{%temp, %r28}, %fd78;
	}
	{
	.reg .b32 %temp; 
	mov.b64 	{%r29, %temp}, %fd78;
	}
	shl.b32 	%r30, %r28, 1;
	setp.gt.u32 	%p3, %r30, -33554433;
	and.b32  	%r31, %r28, -15728641;
	selp.b32 	%r32, %r31, %r28, %p3;
	mov.b64 	%fd79, {%r29, %r32};
	mul.rn.f64 	%fd80, %fd75, %fd79;
	neg.f64 	%fd81, %fd80;
	fma.rn.f64 	%fd82, %fd75, %fd79, %fd81;
	fma.rn.f64 	%fd83, %fd77, %fd79, %fd82;
	add.f64 	%fd4, %fd80, %fd83;
	sub.f64 	%fd84, %fd80, %fd4;
	add.f64 	%fd5, %fd83, %fd84;
	fma.rn.f64 	%fd85, %fd4, 0d3FF71547652B82FE, 0d4338000000000000;
	{
	.reg .b32 %temp; 
	mov.b64 	{%r13, %temp}, %fd85;
	}
	mov.f64 	%fd86, 0dC338000000000000;
	add.rn.f64 	%fd87, %fd85, %fd86;
	fma.rn.f64 	%fd88, %fd87, 0dBFE62E42FEFA39EF, %fd4;
	fma.rn.f64 	%fd89, %fd87, 0dBC7ABC9E3B39803F, %fd88;
	fma.rn.f64 	%fd90, %fd89, 0d3E5ADE1569CE2BDF, 0d3E928AF3FCA213EA;
	fma.rn.f64 	%fd91, %fd90, %fd89, 0d3EC71DEE62401315;
	fma.rn.f64 	%fd92, %fd91, %fd89, 0d3EFA01997C89EB71;
	fma.rn.f64 	%fd93, %fd92, %fd89, 0d3F2A01A014761F65;
	fma.rn.f64 	%fd94, %fd93, %fd89, 0d3F56C16C1852B7AF;
	fma.rn.f64 	%fd95, %fd94, %fd89, 0d3F81111111122322;
	fma.rn.f64 	%fd96, %fd95, %fd89, 0d3FA55555555502A1;
	fma.rn.f64 	%fd97, %fd96, %fd89, 0d3FC5555555555511;
	fma.rn.f64 	%fd98, %fd97, %fd89, 0d3FE000000000000B;
	fma.rn.f64 	%fd99, %fd98, %fd89, 0d3FF0000000000000;
	fma.rn.f64 	%fd100, %fd99, %fd89, 0d3FF0000000000000;
	{
	.reg .b32 %temp; 
	mov.b64 	{%r14, %temp}, %fd100;
	}
	{
	.reg .b32 %temp; 
	mov.b64 	{%temp, %r15}, %fd100;
	}
	shl.b32 	%r33, %r13, 20;
	add.s32 	%r34, %r33, %r15;
	mov.b64 	%fd108, {%r14, %r34};
	{
	.reg .b32 %temp; 
	mov.b64 	{%temp, %r35}, %fd4;
	}
	mov.b32 	%f2, %r35;
	abs.f32 	%f1, %f2;
	setp.lt.f32 	%p4, %f1, 0f4086232B;
	@%p4 bra 	$L__BB8_7;
	setp.lt.f64 	%p5, %fd4, 0d0000000000000000;
	add.f64 	%fd101, %fd4, 0d7FF0000000000000;
	selp.f64 	%fd108, 0d0000000000000000, %fd101, %p5;
	setp.geu.f32 	%p6, %f1, 0f40874800;
	@%p6 bra 	$L__BB8_7;
	shr.u32 	%r36, %r13, 31;
	add.s32 	%r37, %r13, %r36;
	shr.s32 	%r38, %r37, 1;
	shl.b32 	%r39, %r38, 20;
	add.s32 	%r40, %r15, %r39;
	mov.b64 	%fd102, {%r14, %r40};
	sub.s32 	%r41, %r13, %r38;
	shl.b32 	%r42, %r41, 20;
	add.s32 	%r43, %r42, 1072693248;
	mov.b32 	%r44, 0;
	mov.b64 	%fd103, {%r44, %r43};
	mul.f64 	%fd108, %fd103, %fd102;
$L__BB8_7:
	abs.f64 	%fd104, %fd108;
	setp.eq.f64 	%p7, %fd104, 0d7FF0000000000000;
	fma.rn.f64 	%fd105, %fd108, %fd5, %fd108;
	selp.f64 	%fd106, %fd108, %fd105, %p7;
	st.param.f64 	[func_retval0], %fd106;
	ret;

}


// ===== COMPILED SASS (sm_100) =====

	.target	sm_100

	.elftype	@"ET_EXEC"


//--------------------- .note.nv.tkinfo           --------------------------
	.section	.note.nv.tkinfo,"",@"SHT_NOTE"
	.sectionflags	@"SHF_NOTE_NV_TKINFO"
	.tkinfo
        /*0018*/ 	.word	0x00000002
        /*0030*/ 	.string	""
        /*0030*/ 	.string	"ptxas"
        /*0030*/ 	.string	"Cuda compilation tools, release 13.0, V13.0.88"
        /*0030*/ 	.string	"Build cuda_13.0.r13.0/compiler.36424714_0"
        /*0030*/ 	.string	"-arch sm_100 -m 64 "



//--------------------- .note.nv.cuinfo           --------------------------
	.section	.note.nv.cuinfo,"",@"SHT_NOTE"
	.sectionflags	@"SHF_NOTE_NV_CUINFO"
        /*0018*/ 	.short	0x0002
        /*001a*/ 	.short	0x0064
        /*001c*/ 	.short	0x0082
	.zero		2


//--------------------- .nv.info                  --------------------------
	.section	.nv.info,"",@"SHT_CUDA_INFO"
	.align	4


	//----- nvinfo : EIATTR_REGCOUNT
	.align		4
        /*0000*/ 	.byte	0x04, 0x2f
        /*0002*/ 	.short	(.L_1 - .L_0)
	.align		4
.L_0:
        /*0004*/ 	.word	index@(_Z10initializePdii)
        /*0008*/ 	.word	0x00000008


	//----- nvinfo : EIATTR_FRAME_SIZE
	.align		4
.L_1:
        /*000c*/ 	.byte	0x04, 0x11
        /*000e*/ 	.short	(.L_3 - .L_2)
	.align		4
.L_2:
        /*0010*/ 	.word	index@(_Z10initializePdii)
        /*0014*/ 	.word	0x00000000


	//----- nvinfo : EIATTR_REGCOUNT
	.align		4
.L_3:
        /*0018*/ 	.byte	0x04, 0x2f
        /*001a*/ 	.short	(.L_5 - .L_4)
	.align		4
.L_4:
        /*001c*/ 	.word	index@(_Z7loopbjiPdS_S_dddiii)
        /*0020*/ 	.word	0x00000020


	//----- nvinfo : EIATTR_FRAME_SIZE
	.align		4
.L_5:
        /*0024*/ 	.byte	0x04, 0x11
        /*0026*/ 	.short	(.L_7 - .L_6)
	.align		4
.L_6:
        /*0028*/ 	.word	index@($_Z7loopbjiPdS_S_dddiii$__internal_accurate_pow)
        /*002c*/ 	.word	0x00000000


	//----- nvinfo : EIATTR_FRAME_SIZE
	.align		4
.L_7:
        /*0030*/ 	.byte	0x04, 0x11
        /*0032*/ 	.short	(.L_9 - .L_8)
	.align		4
.L_8:
        /*0034*/ 	.word	index@($__internal_3_$__cuda_sm20_div_rn_f64_full)
        /*0038*/ 	.word	0x00000000


	//----- nvinfo : EIATTR_FRAME_SIZE
	.align		4
.L_9:
        /*003c*/ 	.byte	0x04, 0x11
        /*003e*/ 	.short	(.L_11 - .L_10)
	.align		4
.L_10:
        /*0040*/ 	.word	index@($__internal_2_$__cuda_sm20_dblrcp_rn_slowpath_v3)
        /*0044*/ 	.word	0x00000000


	//----- nvinfo : EIATTR_FRAME_SIZE
	.align		4
.L_11:
        /*0048*/ 	.byte	0x04, 0x11
        /*004a*/ 	.short	(.L_13 - .L_12)
	.align		4
.L_12:
        /*004c*/ 	.word	index@(_Z7loopbjiPdS_S_dddiii)
        /*0050*/ 	.word	0x00000000


	//----- nvinfo : EIATTR_REGCOUNT
	.align		4
.L_13:
        /*0054*/ 	.byte	0x04, 0x2f
        /*0056*/ 	.short	(.L_15 - .L_14)
	.align		4
.L_14:
        /*0058*/ 	.word	index@(_Z7looppjiPdS_S_ddii)
        /*005c*/ 	.word	0x0000001e


	//----- nvinfo : EIATTR_FRAME_SIZE
	.align		4
.L_15:
        /*0060*/ 	.byte	0x04, 0x11
        /*0062*/ 	.short	(.L_17 - .L_16)
	.align		4
.L_16:
        /*0064*/ 	.word	index@($__internal_1_$__cuda_sm20_div_rn_f64_full)
        /*0068*/ 	.word	0x00000000


	//----- nvinfo : EIATTR_FRAME_SIZE
	.align		4
.L_17:
        /*006c*/ 	.byte	0x04, 0x11
        /*006e*/ 	.short	(.L_19 - .L_18)
	.align		4
.L_18:
        /*0070*/ 	.word	index@(_Z7looppjiPdS_S_ddii)
        /*0074*/ 	.word	0x00000000


	//----- nvinfo : EIATTR_REGCOUNT
	.align		4
.L_19:
        /*0078*/ 	.byte	0x04, 0x2f
        /*007a*/ 	.short	(.L_21 - .L_20)
	.align		4
.L_20:
        /*007c*/ 	.word	index@(_Z10boundaryp1Pdii)
        /*0080*/ 	.word	0x0000000c


	//----- nvinfo : EIATTR_FRAME_SIZE
	.align		4
.L_21:
        /*0084*/ 	.byte	0x04, 0x11
        /*0086*/ 	.short	(.L_23 - .L_22)
	.align		4
.L_22:
        /*0088*/ 	.word	index@(_Z10boundaryp1Pdii)
        /*008c*/ 	.word	0x00000000


	//----- nvinfo : EIATTR_REGCOUNT
	.align		4
.L_23:
        /*0090*/ 	.byte	0x04, 0x2f
        /*0092*/ 	.short	(.L_25 - .L_24)
	.align		4
.L_24:
        /*0094*/ 	.word	index@(_Z10boundaryp2Pdii)
        /*0098*/ 	.word	0x0000000a


	//----- nvinfo : EIATTR_FRAME_SIZE
	.align		4
.L_25:
        /*009c*/ 	.byte	0x04, 0x11
        /*009e*/ 	.short	(.L_27 - .L_26)
	.align		4
.L_26:
        /*00a0*/ 	.word	index@(_Z10boundaryp2Pdii)
        /*00a4*/ 	.word	0x00000000


	//----- nvinfo : EIATTR_REGCOUNT
	.align		4
.L_27:
        /*00a8*/ 	.byte	0x04, 0x2f
        /*00aa*/ 	.short	(.L_29 - .L_28)
	.align		4
.L_28:
        /*00ac*/ 	.word	index@(_Z10loopujivjiPdS_S_S_S_dddidii)
        /*00b0*/ 	.word	0x0000002c


	//----- nvinfo : EIATTR_FRAME_SIZE
	.align		4
.L_29:
        /*00b4*/ 	.byte	0x04, 0x11
        /*00b6*/ 	.short	(.L_31 - .L_30)
	.align		4
.L_30:
        /*00b8*/ 	.word	index@($__internal_0_$__cuda_sm20_div_rn_f64_full)
        /*00bc*/ 	.word	0x00000000


	//----- nvinfo : EIATTR_FRAME_SIZE
	.align		4
.L_31:
        /*00c0*/ 	.byte	0x04, 0x11
        /*00c2*/ 	.short	(.L_33 - .L_32)
	.align		4
.L_32:
        /*00c4*/ 	.word	index@(_Z10loopujivjiPdS_S_S_S_dddidii)
        /*00c8*/ 	.word	0x00000000


	//----- nvinfo : EIATTR_REGCOUNT
	.align		4
.L_33:
        /*00cc*/ 	.byte	0x04, 0x2f
        /*00ce*/ 	.short	(.L_35 - .L_34)
	.align		4
.L_34:
        /*00d0*/ 	.word	index@(_Z11boundaryuv1PdS_ii)
        /*00d4*/ 	.word	0x0000000e


	//----- nvinfo : EIATTR_FRAME_SIZE
	.align		4
.L_35:
        /*00d8*/ 	.byte	0x04, 0x11
        /*00da*/ 	.short	(.L_37 - .L_36)
	.align		4
.L_36:
        /*00dc*/ 	.word	index@(_Z11boundaryuv1PdS_ii)
        /*00e0*/ 	.word	0x00000000


	//----- nvinfo : EIATTR_REGCOUNT
	.align		4
.L_37:
        /*00e4*/ 	.byte	0x04, 0x2f
        /*00e6*/ 	.short	(.L_39 - .L_38)
	.align		4
.L_38:
        /*00e8*/ 	.word	index@(_Z11boundaryuv2PdS_ii)
        /*00ec*/ 	.word	0x0000000e


	//----- nvinfo : EIATTR_FRAME_SIZE
	.align		4
.L_39:
        /*00f0*/ 	.byte	0x04, 0x11
        /*00f2*/ 	.short	(.L_41 - .L_40)
	.align		4
.L_40:
        /*00f4*/ 	.word	index@(_Z11boundaryuv2PdS_ii)
        /*00f8*/ 	.word	0x00000000


	//----- nvinfo : EIATTR_MIN_STACK_SIZE
	.align		4
.L_41:
        /*00fc*/ 	.byte	0x04, 0x12
        /*00fe*/ 	.short	(.L_43 - .L_42)
	.align		4
.L_42:
        /*0100*/ 	.word	index@(_Z11boundaryuv2PdS_ii)
        /*0104*/ 	.word	0x00000000


	//----- nvinfo : EIATTR_MIN_STACK_SIZE
	.align		4
.L_43:
        /*0108*/ 	.byte	0x04, 0x12
        /*010a*/ 	.short	(.L_45 - .L_44)
	.align		4
.L_44:
        /*010c*/ 	.word	index@(_Z11boundaryuv1PdS_ii)
        /*0110*/ 	.word	0x00000000


	//----- nvinfo : EIATTR_MIN_STACK_SIZE
	.align		4
.L_45:
        /*0114*/ 	.byte	0x04, 0x12
        /*0116*/ 	.short	(.L_47 - .L_46)
	.align		4
.L_46:
        /*0118*/ 	.word	index@(_Z10loopujivjiPdS_S_S_S_dddidii)
        /*011c*/ 	.word	0x00000000


	//----- nvinfo : EIATTR_MIN_STACK_SIZE
	.align		4
.L_47:
        /*0120*/ 	.byte	0x04, 0x12
        /*0122*/ 	.short	(.L_49 - .L_48)
	.align		4
.L_48:
        /*0124*/ 	.word	index@(_Z10boundaryp2Pdii)
        /*0128*/ 	.word	0x00000000


	//----- nvinfo : EIATTR_MIN_STACK_SIZE
	.align		4
.L_49:
        /*012c*/ 	.byte	0x04, 0x12
        /*012e*/ 	.short	(.L_51 - .L_50)
	.align		4
.L_50:
        /*0130*/ 	.word	index@(_Z10boundaryp1Pdii)
        /*0134*/ 	.word	0x00000000


	//----- nvinfo : EIATTR_MIN_STACK_SIZE
	.align		4
.L_51:
        /*0138*/ 	.byte	0x04, 0x12
        /*013a*/ 	.short	(.L_53 - .L_52)
	.align		4
.L_52:
        /*013c*/ 	.word	index@(_Z7looppjiPdS_S_ddii)
        /*0140*/ 	.word	0x00000000


	//----- nvinfo : EIATTR_MIN_STACK_SIZE
	.align		4
.L_53:
        /*0144*/ 	.byte	0x04, 0x12
        /*0146*/ 	.short	(.L_55 - .L_54)
	.align		4
.L_54:
        /*0148*/ 	.word	index@(_Z7loopbjiPdS_S_dddiii)
        /*014c*/ 	.word	0x00000000


	//----- nvinfo : EIATTR_MIN_STACK_SIZE
	.align		4
.L_55:
        /*0150*/ 	.byte	0x04, 0x12
        /*0152*/ 	.short	(.L_57 - .L_56)
	.align		4
.L_56:
        /*0154*/ 	.word	index@(_Z10initializePdii)
        /*0158*/ 	.word	0x00000000
.L_57:


//--------------------- .nv.compat                --------------------------
	.section	.nv.compat,"",@"SHT_CUDA_COMPAT_INFO"
	.align	4
        /*0000*/ 	.byte	0x02, 0x09, 0x00, 0x00, 0x02, 0x02, 0x01, 0x00, 0x02, 0x05, 0x05, 0x00, 0x03, 0x07, 0x01, 0x01
        /*0010*/ 	.byte	0x02, 0x03, 0x00, 0x00, 0x02, 0x06, 0x01, 0x00, 0x04, 0x0b, 0x08, 0x00, 0x01, 0x00, 0x00, 0x00
        /*0020*/ 	.byte	0x00, 0x00, 0x00, 0x00


//--------------------- .nv.info._Z11boundaryuv2PdS_ii --------------------------
	.section	.nv.info._Z11boundaryuv2PdS_ii,"",@"SHT_CUDA_INFO"
	.sectionflags	@""
	.align	4


	//----- nvinfo : EIATTR_CUDA_API_VERSION
	.align		4
        /*0000*/ 	.byte	0x04, 0x37
        /*0002*/ 	.short	(.L_59 - .L_58)
.L_58:
        /*0004*/ 	.word	0x00000082


	//----- nvinfo : EIATTR_KPARAM_INFO
	.align		4
.L_59:
        /*0008*/ 	.byte	0x04, 0x17
        /*000a*/ 	.short	(.L_61 - .L_60)
.L_60:
        /*000c*/ 	.word	0x00000000
        /*0010*/ 	.short	0x0003
        /*0012*/ 	.short	0x0014
        /*0014*/ 	.byte	0x00, 0xf0, 0x11, 0x00


	//----- nvinfo : EIATTR_KPARAM_INFO
	.align		4
.L_61:
        /*0018*/ 	.byte	0x04, 0x17
        /*001a*/ 	.short	(.L_63 - .L_62)
.L_62:
        /*001c*/ 	.word	0x00000000
        /*0020*/ 	.short	0x0002
        /*0022*/ 	.short	0x0010
        /*0024*/ 	.byte	0x00, 0xf0, 0x11, 0x00


	//----- nvinfo : EIATTR_KPARAM_INFO
	.align		4
.L_63:
        /*0028*/ 	.byte	0x04, 0x17
        /*002a*/ 	.short	(.L_65 - .L_64)
.L_64:
        /*002c*/ 	.word	0x00000000
        /*0030*/ 	.short	0x0001
        /*0032*/ 	.short	0x0008
        /*0034*/ 	.byte	0x00, 0xf5, 0x21, 0x00


	//----- nvinfo : EIATTR_KPARAM_INFO
	.align		4
.L_65:
        /*0038*/ 	.byte	0x04, 0x17
        /*003a*/ 	.short	(.L_67 - .L_66)
.L_66:
        /*003c*/ 	.word	0x00000000
        /*0040*/ 	.short	0x0000
        /*0042*/ 	.short	0x0000
        /*0044*/ 	.byte	0x00, 0xf5, 0x21, 0x00


	//----- nvinfo : EIATTR_SPARSE_MMA_MASK
	.align		4
.L_67:
        /*0048*/ 	.byte	0x03, 0x50
        /*004a*/ 	.short	0x0000


	//----- nvinfo : EIATTR_MAXREG_COUNT
	.align		4
        /*004c*/ 	.byte	0x03, 0x1b
        /*004e*/ 	.short	0x00ff


	//----- nvinfo : EIATTR_MERCURY_ISA_VERSION
	.align		4
        /*0050*/ 	.byte	0x03, 0x5f
        /*0052*/ 	.short	0x0101


	//----- nvinfo : EIATTR_VRC_CTA_INIT_COUNT
	.align		4
        /*0054*/ 	.byte	0x02, 0x4a
	.zero		1
	.zero		1


	//----- nvinfo : EIATTR_EXIT_INSTR_OFFSETS
	.align		4
        /*0058*/ 	.byte	0x04, 0x1c
        /*005a*/ 	.short	(.L_69 - .L_68)


	//   ....[0]....
.L_68:
        /*005c*/ 	.word	0x00000070


	//   ....[1]....
        /*0060*/ 	.word	0x00000180


	//----- nvinfo : EIATTR_CBANK_PARAM_SIZE
	.align		4
.L_69:
        /*0064*/ 	.byte	0x03, 0x19
        /*0066*/ 	.short	0x0018


	//----- nvinfo : EIATTR_PARAM_CBANK
	.align		4
        /*0068*/ 	.byte	0x04, 0x0a
        /*006a*/ 	.short	(.L_71 - .L_70)
	.align		4
.L_70:
        /*006c*/ 	.word	index@(.nv.constant0._Z11boundaryuv2PdS_ii)
        /*0070*/ 	.short	0x0380
        /*0072*/ 	.short	0x0018


	//----- nvinfo : EIATTR_SW_WAR
	.align		4
.L_71:
        /*0074*/ 	.byte	0x04, 0x36
        /*0076*/ 	.short	(.L_73 - .L_72)
.L_72:
        /*0078*/ 	.word	0x00000008
.L_73:


//--------------------- .nv.info._Z11boundaryuv1PdS_ii --------------------------
	.section	.nv.info._Z11boundaryuv1PdS_ii,"",@"SHT_CUDA_INFO"
	.sectionflags	@""
	.align	4


	//----- nvinfo : EIATTR_CUDA_API_VERSION
	.align		4
        /*0000*/ 	.byte	0x04, 0x37
        /*0002*/ 	.short	(.L_75 - .L_74)
.L_74:
        /*0004*/ 	.word	0x00000082


	//----- nvinfo : EIATTR_KPARAM_INFO
	.align		4
.L_75:
        /*0008*/ 	.byte	0x04, 0x17
        /*000a*/ 	.short	(.L_77 - .L_76)
.L_76:
        /*000c*/ 	.word	0x00000000
        /*0010*/ 	.short	0x0003
        /*0012*/ 	.short	0x0014
        /*0014*/ 	.byte	0x00, 0xf0, 0x11, 0x00


	//----- nvinfo : EIATTR_KPARAM_INFO
	.align		4
.L_77:
        /*0018*/ 	.byte	0x04, 0x17
        /*001a*/ 	.short	(.L_79 - .L_78)
.L_78:
        /*001c*/ 	.word	0x00000000
        /*0020*/ 	.short	0x0002
        /*0022*/ 	.short	0x0010
        /*0024*/ 	.byte	0x00, 0xf0, 0x11, 0x00


	//----- nvinfo : EIATTR_KPARAM_INFO
	.align		4
.L_79:
        /*0028*/ 	.byte	0x04, 0x17
        /*002a*/ 	.short	(.L_81 - .L_80)
.L_80:
        /*002c*/ 	.word	0x00000000
        /*0030*/ 	.short	0x0001
        /*0032*/ 	.short	0x0008
        /*0034*/ 	.byte	0x00, 0xf5, 0x21, 0x00


	//----- nvinfo : EIATTR_KPARAM_INFO
	.align		4
.L_81:
        /*0038*/ 	.byte	0x04, 0x17
        /*003a*/ 	.short	(.L_83 - .L_82)
.L_82:
        /*003c*/ 	.word	0x00000000
        /*0040*/ 	.short	0x0000
        /*0042*/ 	.short	0x0000
        /*0044*/ 	.byte	0x00, 0xf5, 0x21, 0x00


	//----- nvinfo : EIATTR_SPARSE_MMA_MASK
	.align		4
.L_83:
        /*0048*/ 	.byte	0x03, 0x50
        /*004a*/ 	.short	0x0000


	//----- nvinfo : EIATTR_MAXREG_COUNT
	.align		4
        /*004c*/ 	.byte	0x03, 0x1b
        /*004e*/ 	.short	0x00ff


	//----- nvinfo : EIATTR_MERCURY_ISA_VERSION
	.align		4
        /*0050*/ 	.byte	0x03, 0x5f
        /*0052*/ 	.short	0x0101


	//----- nvinfo : EIATTR_VRC_CTA_INIT_COUNT
	.align		4
        /*0054*/ 	.byte	0x02, 0x4a
	.zero		1
	.zero		1


	//----- nvinfo : EIATTR_EXIT_INSTR_OFFSETS
	.align		4
        /*0058*/ 	.byte	0x04, 0x1c
        /*005a*/ 	.short	(.L_85 - .L_84)


	//   ....[0]....
.L_84:
        /*005c*/ 	.word	0x00000070


	//   ....[1]....
        /*0060*/ 	.word	0x00000160


	//----- nvinfo : EIATTR_CBANK_PARAM_SIZE
	.align		4
.L_85:
        /*0064*/ 	.byte	0x03, 0x19
        /*0066*/ 	.short	0x0018


	//----- nvinfo : EIATTR_PARAM_CBANK
	.align		4
        /*0068*/ 	.byte	0x04, 0x0a
        /*006a*/ 	.short	(.L_87 - .L_86)
	.align		4
.L_86:
        /*006c*/ 	.word	index@(.nv.constant0._Z11boundaryuv1PdS_ii)
        /*0070*/ 	.short	0x0380
        /*0072*/ 	.short	0x0018


	//----- nvinfo : EIATTR_SW_WAR
	.align		4
.L_87:
        /*0074*/ 	.byte	0x04, 0x36
        /*0076*/ 	.short	(.L_89 - .L_88)
.L_88:
        /*0078*/ 	.word	0x00000008
.L_89:


//--------------------- .nv.info._Z10loopujivjiPdS_S_S_S_dddidii --------------------------
	.section	.nv.info._Z10loopujivjiPdS_S_S_S_dddidii,"",@"SHT_CUDA_INFO"
	.sectionflags	@""
	.align	4


	//----- nvinfo : EIATTR_CUDA_API_VERSION
	.align		4
        /*0000*/ 	.byte	0x04, 0x37
        /*0002*/ 	.short	(.L_91 - .L_90)
.L_90:
        /*0004*/ 	.word	0x00000082


	//----- nvinfo : EIATTR_KPARAM_INFO
	.align		4
.L_91:
        /*0008*/ 	.byte	0x04, 0x17
        /*000a*/ 	.short	(.L_93 - .L_92)
.L_92:
        /*000c*/ 	.word	0x00000000
        /*0010*/ 	.short	0x000b
        /*0012*/ 	.short	0x0054
        /*0014*/ 	.byte	0x00, 0xf0, 0x11, 0x00


	//----- nvinfo : EIATTR_KPARAM_INFO
	.align		4
.L_93:
        /*0018*/ 	.byte	0x04, 0x17
        /*001a*/ 	.short	(.L_95 - .L_94)
.L_94:
        /*001c*/ 	.word	0x00000000
        /*0020*/ 	.short	0x000a
        /*0022*/ 	.short	0x0050
        /*0024*/ 	.byte	0x00, 0xf0, 0x11, 0x00


	//----- nvinfo : EIATTR_KPARAM_INFO
	.align		4
.L_95:
        /*0028*/ 	.byte	0x04, 0x17
        /*002a*/ 	.short	(.L_97 - .L_96)
.L_96:
        /*002c*/ 	.word	0x00000000
        /*0030*/ 	.short	0x0009
        /*0032*/ 	.short	0x0048
        /*0034*/ 	.byte	0x00, 0xf0, 0x21, 0x00


	//----- nvinfo : EIATTR_KPARAM_INFO
	.align		4
.L_97:
        /*0038*/ 	.byte	0x04, 0x17
        /*003a*/ 	.short	(.L_99 - .L_98)
.L_98:
        /*003c*/ 	.word	0x00000000
        /*0040*/ 	.short	0x0008
        /*0042*/ 	.short	0x0040
        /*0044*/ 	.byte	0x00, 0xf0, 0x11, 0x00


	//----- nvinfo : EIATTR_KPARAM_INFO
	.align		4
.L_99:
        /*0048*/ 	.byte	0x04, 0x17
        /*004a*/ 	.short	(.L_101 - .L_100)
.L_100:
        /*004c*/ 	.word	0x00000000
        /*0050*/ 	.short	0x0007
        /*0052*/ 	.short	0x0038
        /*0054*/ 	.byte	0x00, 0xf0, 0x21, 0x00


	//----- nvinfo : EIATTR_KPARAM_INFO
	.align		4
.L_101:
        /*0058*/ 	.byte	0x04, 0x17
        /*005a*/ 	.short	(.L_103 - .L_102)
.L_102:
        /*005c*/ 	.word	0x00000000
        /*0060*/ 	.short	0x0006
        /*0062*/ 	.short	0x0030
        /*0064*/ 	.byte	0x00, 0xf0, 0x21, 0x00


	//----- nvinfo : EIATTR_KPARAM_INFO
	.align		4
.L_103:
        /*0068*/ 	.byte	0x04, 0x17
        /*006a*/ 	.short	(.L_105 - .L_104)
.L_104:
        /*006c*/ 	.word	0x00000000
        /*0070*/ 	.short	0x0005
        /*0072*/ 	.short	0x0028
        /*0074*/ 	.byte	0x00, 0xf0, 0x21, 0x00


	//----- nvinfo : EIATTR_KPARAM_INFO
	.align		4
.L_105:
        /*0078*/ 	.byte	0x04, 0x17
        /*007a*/ 	.short	(.L_107 - .L_106)
.L_106:
        /*007c*/ 	.word	0x00000000
        /*0080*/ 	.short	0x0004
        /*0082*/ 	.short	0x0020
        /*0084*/ 	.byte	0x00, 0xf5, 0x21, 0x00


	//----- nvinfo : EIATTR_KPARAM_INFO
	.align		4
.L_107:
        /*0088*/ 	.byte	0x04, 0x17
        /*008a*/ 	.short	(.L_109 - .L_108)
.L_108:
        /*008c*/ 	.word	0x00000000
        /*0090*/ 	.short	0x0003
        /*0092*/ 	.short	0x0018
        /*0094*/ 	.byte	0x00, 0xf5, 0x21, 0x00


	//----- nvinfo : EIATTR_KPARAM_INFO
	.align		4
.L_109:
        /*0098*/ 	.byte	0x04, 0x17
        /*009a*/ 	.short	(.L_111 - .L_110)
.L_110:
        /*009c*/ 	.word	0x00000000
        /*00a0*/ 	.short	0x0002
        /*00a2*/ 	.short	0x0010
        /*00a4*/ 	.byte	0x00, 0xf5, 0x21, 0x00


	//----- nvinfo : EIATTR_KPARAM_INFO
	.align		4
.L_111:
        /*00a8*/ 	.byte	0x04, 0x17
        /*00aa*/ 	.short	(.L_113 - .L_112)
.L_112:
        /*00ac*/ 	.word	0x00000000
        /*00b0*/ 	.short	0x0001
        /*00b2*/ 	.short	0x0008
        /*00b4*/ 	.byte	0x00, 0xf5, 0x21, 0x00


	//----- nvinfo : EIATTR_KPARAM_INFO
	.align		4
.L_113:
        /*00b8*/ 	.byte	0x04, 0x17
        /*00ba*/ 	.short	(.L_115 - .L_114)
.L_114:
        /*00bc*/ 	.word	0x00000000
        /*00c0*/ 	.short	0x0000
        /*00c2*/ 	.short	0x0000
        /*00c4*/ 	.byte	0x00, 0xf5, 0x21, 0x00


	//----- nvinfo : EIATTR_SPARSE_MMA_MASK
	.align		4
.L_115:
        /*00c8*/ 	.byte	0x03, 0x50
        /*00ca*/ 	.short	0x0000


	//----- nvinfo : EIATTR_MAXREG_COUNT
	.align		4
        /*00cc*/ 	.byte	0x03, 0x1b
        /*00ce*/ 	.short	0x00ff


	//----- nvinfo : EIATTR_MERCURY_ISA_VERSION
	.align		4
        /*00d0*/ 	.byte	0x03, 0x5f
        /*00d2*/ 	.short	0x0101


	//----- nvinfo : EIATTR_VRC_CTA_INIT_COUNT
	.align		4
        /*00d4*/ 	.byte	0x02, 0x4a
	.zero		1
	.zero		1


	//----- nvinfo : EIATTR_EXIT_INSTR_OFFSETS
	.align		4
        /*00d8*/ 	.byte	0x04, 0x1c
        /*00da*/ 	.short	(.L_117 - .L_116)


	//   ....[0]....
.L_116:
        /*00dc*/ 	.word	0x00000100


	//   ....[1]....
        /*00e0*/ 	.word	0x00001160


	//----- nvinfo : EIATTR_CRS_STACK_SIZE
	.align		4
.L_117:
        /*00e4*/ 	.byte	0x04, 0x1e
        /*00e6*/ 	.short	(.L_119 - .L_118)
.L_118:
        /*00e8*/ 	.word	0x00000000


	//----- nvinfo : EIATTR_CBANK_PARAM_SIZE
	.align		4
.L_119:
        /*00ec*/ 	.byte	0x03, 0x19
        /*00ee*/ 	.short	0x0058


	//----- nvinfo : EIATTR_PARAM_CBANK
	.align		4
        /*00f0*/ 	.byte	0x04, 0x0a
        /*00f2*/ 	.short	(.L_121 - .L_120)
	.align		4
.L_120:
        /*00f4*/ 	.word	index@(.nv.constant0._Z10loopujivjiPdS_S_S_S_dddidii)
        /*00f8*/ 	.short	0x0380
        /*00fa*/ 	.short	0x0058


	//----- nvinfo : EIATTR_SW_WAR
	.align		4
.L_121:
        /*00fc*/ 	.byte	0x04, 0x36
        /*00fe*/ 	.short	(.L_123 - .L_122)
.L_122:
        /*0100*/ 	.word	0x00000008
.L_123:


//--------------------- .nv.info._Z10boundaryp2Pdii --------------------------
	.section	.nv.info._Z10boundaryp2Pdii,"",@"SHT_CUDA_INFO"
	.sectionflags	@""
	.align	4


	//----- nvinfo : EIATTR_CUDA_API_VERSION
	.align		4
        /*0000*/ 	.byte	0x04, 0x37
        /*0002*/ 	.short	(.L_125 - .L_124)
.L_124:
        /*0004*/ 	.word	0x00000082


	//----- nvinfo : EIATTR_KPARAM_INFO
	.align		4
.L_125:
        /*0008*/ 	.byte	0x04, 0x17
        /*000a*/ 	.short	(.L_127 - .L_126)
.L_126:
        /*000c*/ 	.word	0x00000000
        /*0010*/ 	.short	0x0002
        /*0012*/ 	.short	0x000c
        /*0014*/ 	.byte	0x00, 0xf0, 0x11, 0x00


	//----- nvinfo : EIATTR_KPARAM_INFO
	.align		4
.L_127:
        /*0018*/ 	.byte	0x04, 0x17
        /*001a*/ 	.short	(.L_129 - .L_128)
.L_128:
        /*001c*/ 	.word	0x00000000
        /*0020*/ 	.short	0x0001
        /*0022*/ 	.short	0x0008
        /*0024*/ 	.byte	0x00, 0xf0, 0x11, 0x00


	//----- nvinfo : EIATTR_KPARAM_INFO
	.align		4
.L_129:
        /*0028*/ 	.byte	0x04, 0x17
        /*002a*/ 	.short	(.L_131 - .L_130)
.L_130:
        /*002c*/ 	.word	0x00000000
        /*0030*/ 	.short	0x0000
        /*0032*/ 	.short	0x0000
        /*0034*/ 	.byte	0x00, 0xf5, 0x21, 0x00


	//----- nvinfo : EIATTR_SPARSE_MMA_MASK
	.align		4
.L_131:
        /*0038*/ 	.byte	0x03, 0x50
        /*003a*/ 	.short	0x0000


	//----- nvinfo : EIATTR_MAXREG_COUNT
	.align		4
        /*003c*/ 	.byte	0x03, 0x1b
        /*003e*/ 	.short	0x00ff


	//----- nvinfo : EIATTR_MERCURY_ISA_VERSION
	.align		4
        /*0040*/ 	.byte	0x03, 0x5f
        /*0042*/ 	.short	0x0101


	//----- nvinfo : EIATTR_VRC_CTA_INIT_COUNT
	.align		4
        /*0044*/ 	.byte	0x02, 0x4a
	.zero		1
	.zero		1


	//----- nvinfo : EIATTR_EXIT_INSTR_OFFSETS
	.align		4
        /*0048*/ 	.byte	0x04, 0x1c
        /*004a*/ 	.short	(.L_133 - .L_132)


	//   ....[0]....
.L_132:
        /*004c*/ 	.word	0x00000070


	//   ....[1]....
        /*0050*/ 	.word	0x00000140


	//----- nvinfo : EIATTR_CBANK_PARAM_SIZE
	.align		4
.L_133:
        /*0054*/ 	.byte	0x03, 0x19
        /*0056*/ 	.short	0x0010


	//----- nvinfo : EIATTR_PARAM_CBANK
	.align		4
        /*0058*/ 	.byte	0x04, 0x0a
        /*005a*/ 	.short	(.L_135 - .L_134)
	.align		4
.L_134:
        /*005c*/ 	.word	index@(.nv.constant0._Z10boundaryp2Pdii)
        /*0060*/ 	.short	0x0380
        /*0062*/ 	.short	0x0010


	//----- nvinfo : EIATTR_SW_WAR
	.align		4
.L_135:
        /*0064*/ 	.byte	0x04, 0x36
        /*0066*/ 	.short	(.L_137 - .L_136)
.L_136:
        /*0068*/ 	.word	0x00000008
.L_137:


//--------------------- .nv.info._Z10boundaryp1Pdii --------------------------
	.section	.nv.info._Z10boundaryp1Pdii,"",@"SHT_CUDA_INFO"
	.sectionflags	@""
	.align	4


	//----- nvinfo : EIATTR_CUDA_API_VERSION
	.align		4
        /*0000*/ 	.byte	0x04, 0x37
        /*0002*/ 	.short	(.L_139 - .L_138)
.L_138:
        /*0004*/ 	.word	0x00000082


	//----- nvinfo : EIATTR_KPARAM_INFO
	.align		4
.L_139:
        /*0008*/ 	.byte	0x04, 0x17
        /*000a*/ 	.short	(.L_141 - .L_140)
.L_140:
        /*000c*/ 	.word	0x00000000
        /*0010*/ 	.short	0x0002
        /*0012*/ 	.short	0x000c
        /*0014*/ 	.byte	0x00, 0xf0, 0x11, 0x00


	//----- nvinfo : EIATTR_KPARAM_INFO
	.align		4
.L_141:
        /*0018*/ 	.byte	0x04, 0x17
        /*001a*/ 	.short	(.L_143 - .L_142)
.L_142:
        /*001c*/ 	.word	0x00000000
        /*0020*/ 	.short	0x0001
        /*0022*/ 	.short	0x0008
        /*0024*/ 	.byte	0x00, 0xf0, 0x11, 0x00


	//----- nvinfo : EIATTR_KPARAM_INFO
	.align		4
.L_143:
        /*0028*/ 	.byte	0x04, 0x17
        /*002a*/ 	.short	(.L_145 - .L_144)
.L_144:
        /*002c*/ 	.word	0x00000000
        /*0030*/ 	.short	0x0000
        /*0032*/ 	.short	0x0000
        /*0034*/ 	.byte	0x00, 0xf5, 0x21, 0x00


	//----- nvinfo : EIATTR_SPARSE_MMA_MASK
	.align		4
.L_145:
        /*0038*/ 	.byte	0x03, 0x50
        /*003a*/ 	.short	0x0000


	//----- nvinfo : EIATTR_MAXREG_COUNT
	.align		4
        /*003c*/ 	.byte	0x03, 0x1b
        /*003e*/ 	.short	0x00ff


	//----- nvinfo : EIATTR_MERCURY_ISA_VERSION
	.align		4
        /*0040*/ 	.byte	0x03, 0x5f
        /*0042*/ 	.short	0x0101


	//----- nvinfo : EIATTR_VRC_CTA_INIT_COUNT
	.align		4
        /*0044*/ 	.byte	0x02, 0x4a
	.zero		1
	.zero		1


	//----- nvinfo : EIATTR_EXIT_INSTR_OFFSETS
	.align		4
        /*0048*/ 	.byte	0x04, 0x1c
        /*004a*/ 	.short	(.L_147 - .L_146)


	//   ....[0]....
.L_146:
        /*004c*/ 	.word	0x00000070


	//   ....[1]....
        /*0050*/ 	.word	0x00000130


	//----- nvinfo : EIATTR_CBANK_PARAM_SIZE
	.align		4
.L_147:
        /*0054*/ 	.byte	0x03, 0x19
        /*0056*/ 	.short	0x0010


	//----- nvinfo : EIATTR_PARAM_CBANK
	.align		4
        /*0058*/ 	.byte	0x04, 0x0a
        /*005a*/ 	.short	(.L_149 - .L_148)
	.align		4
.L_148:
        /*005c*/ 	.word	index@(.nv.constant0._Z10boundaryp1Pdii)
        /*0060*/ 	.short	0x0380
        /*0062*/ 	.short	0x0010


	//----- nvinfo : EIATTR_SW_WAR
	.align		4
.L_149:
        /*0064*/ 	.byte	0x04, 0x36
        /*0066*/ 	.short	(.L_151 - .L_150)
.L_150:
        /*0068*/ 	.word	0x00000008
.L_151:


//--------------------- .nv.info._Z7looppjiPdS_S_ddii --------------------------
	.section	.nv.info._Z7looppjiPdS_S_ddii,"",@"SHT_CUDA_INFO"
	.sectionflags	@""
	.align	4


	//----- nvinfo : EIATTR_CUDA_API_VERSION
	.align		4
        /*0000*/ 	.byte	0x04, 0x37
        /*0002*/ 	.short	(.L_153 - .L_152)
.L_152:
        /*0004*/ 	.word	0x00000082


	//----- nvinfo : EIATTR_KPARAM_INFO
	.align		4
.L_153:
        /*0008*/ 	.byte	0x04, 0x17
        /*000a*/ 	.short	(.L_155 - .L_154)
.L_154:
        /*000c*/ 	.word	0x00000000
        /*0010*/ 	.short	0x0006
        /*0012*/ 	.short	0x002c
        /*0014*/ 	.byte	0x00, 0xf0, 0x11, 0x00


	//----- nvinfo : EIATTR_KPARAM_INFO
	.align		4
.L_155:
        /*0018*/ 	.byte	0x04, 0x17
        /*001a*/ 	.short	(.L_157 - .L_156)
.L_156:
        /*001c*/ 	.word	0x00000000
        /*0020*/ 	.short	0x0005
        /*0022*/ 	.short	0x0028
        /*0024*/ 	.byte	0x00, 0xf0, 0x11, 0x00


	//----- nvinfo : EIATTR_KPARAM_INFO
	.align		4
.L_157:
        /*0028*/ 	.byte	0x04, 0x17
        /*002a*/ 	.short	(.L_159 - .L_158)
.L_158:
        /*002c*/ 	.word	0x00000000
        /*0030*/ 	.short	0x0004
        /*0032*/ 	.short	0x0020
        /*0034*/ 	.byte	0x00, 0xf0, 0x21, 0x00


	//----- nvinfo : EIATTR_KPARAM_INFO
	.align		4
.L_159:
        /*0038*/ 	.byte	0x04, 0x17
        /*003a*/ 	.short	(.L_161 - .L_160)
.L_160:
        /*003c*/ 	.word	0x00000000
        /*0040*/ 	.short	0x0003
        /*0042*/ 	.short	0x0018
        /*0044*/ 	.byte	0x00, 0xf0, 0x21, 0x00


	//----- nvinfo : EIATTR_KPARAM_INFO
	.align		4
.L_161:
        /*0048*/ 	.byte	0x04, 0x17
        /*004a*/ 	.short	(.L_163 - .L_162)
.L_162:
        /*004c*/ 	.word	0x00000000
        /*0050*/ 	.short	0x0002
        /*0052*/ 	.short	0x0010
        /*0054*/ 	.byte	0x00, 0xf5, 0x21, 0x00


	//----- nvinfo : EIATTR_KPARAM_INFO
	.align		4
.L_163:
        /*0058*/ 	.byte	0x04, 0x17
        /*005a*/ 	.short	(.L_165 - .L_164)
.L_164:
        /*005c*/ 	.word	0x00000000
        /*0060*/ 	.short	0x0001
        /*0062*/ 	.short	0x0008
        /*0064*/ 	.byte	0x00, 0xf5, 0x21, 0x00


	//----- nvinfo : EIATTR_KPARAM_INFO
	.align		4
.L_165:
        /*0068*/ 	.byte	0x04, 0x17
        /*006a*/ 	.short	(.L_167 - .L_166)
.L_166:
        /*006c*/ 	.word	0x00000000
        /*0070*/ 	.short	0x0000
        /*0072*/ 	.short	0x0000
        /*0074*/ 	.byte	0x00, 0xf5, 0x21, 0x00


	//----- nvinfo : EIATTR_SPARSE_MMA_MASK
	.align		4
.L_167:
        /*0078*/ 	.byte	0x03, 0x50
        /*007a*/ 	.short	0x0000


	//----- nvinfo : EIATTR_MAXREG_COUNT
	.align		4
        /*007c*/ 	.byte	0x03, 0x1b
        /*007e*/ 	.short	0x00ff


	//----- nvinfo : EIATTR_MERCURY_ISA_VERSION
	.align		4
        /*0080*/ 	.byte	0x03, 0x5f
        /*0082*/ 	.short	0x0101


	//----- nvinfo : EIATTR_VRC_CTA_INIT_COUNT
	.align		4
        /*0084*/ 	.byte	0x02, 0x4a
	.zero		1
	.zero		1


	//----- nvinfo : EIATTR_EXIT_INSTR_OFFSETS
	.align		4
        /*0088*/ 	.byte	0x04, 0x1c
        /*008a*/ 	.short	(.L_169 - .L_168)


	//   ....[0]....
.L_168:
        /*008c*/ 	.word	0x00000100


	//   ....[1]....
        /*0090*/ 	.word	0x00000450


	//----- nvinfo : EIATTR_CRS_STACK_SIZE
	.align		4
.L_169:
        /*0094*/ 	.byte	0x04, 0x1e
        /*0096*/ 	.short	(.L_171 - .L_170)
.L_170:
        /*0098*/ 	.word	0x00000000


	//----- nvinfo : EIATTR_CBANK_PARAM_SIZE
	.align		4
.L_171:
        /*009c*/ 	.byte	0x03, 0x19
        /*009e*/ 	.short	0x0030


	//----- nvinfo : EIATTR_PARAM_CBANK
	.align		4
        /*00a0*/ 	.byte	0x04, 0x0a
        /*00a2*/ 	.short	(.L_173 - .L_172)
	.align		4
.L_172:
        /*00a4*/ 	.word	index@(.nv.constant0._Z7looppjiPdS_S_ddii)
        /*00a8*/ 	.short	0x0380
        /*00aa*/ 	.short	0x0030


	//----- nvinfo : EIATTR_SW_WAR
	.align		4
.L_173:
        /*00ac*/ 	.byte	0x04, 0x36
        /*00ae*/ 	.short	(.L_175 - .L_174)
.L_174:
        /*00b0*/ 	.word	0x00000008
.L_175:


//--------------------- .nv.info._Z7loopbjiPdS_S_dddiii --------------------------
	.section	.nv.info._Z7loopbjiPdS_S_dddiii,"",@"SHT_CUDA_INFO"
	.sectionflags	@""
	.align	4


	//----- nvinfo : EIATTR_CUDA_API_VERSION
	.align		4
        /*0000*/ 	.byte	0x04, 0x37
        /*0002*/ 	.short	(.L_177 - .L_176)
.L_176:
        /*0004*/ 	.word	0x00000082


	//----- nvinfo : EIATTR_KPARAM_INFO
	.align		4
.L_177:
        /*0008*/ 	.byte	0x04, 0x17
        /*000a*/ 	.short	(.L_179 - .L_178)
.L_178:
        /*000c*/ 	.word	0x00000000
        /*0010*/ 	.short	0x0008
        /*0012*/ 	.short	0x0038
        /*0014*/ 	.byte	0x00, 0xf0, 0x11, 0x00


	//----- nvinfo : EIATTR_KPARAM_INFO
	.align		4
.L_179:
        /*0018*/ 	.byte	0x04, 0x17
        /*001a*/ 	.short	(.L_181 - .L_180)
.L_180:
        /*001c*/ 	.word	0x00000000
        /*0020*/ 	.short	0x0007
        /*0022*/ 	.short	0x0034
        /*0024*/ 	.byte	0x00, 0xf0, 0x11, 0x00


	//----- nvinfo : EIATTR_KPARAM_INFO
	.align		4
.L_181:
        /*0028*/ 	.byte	0x04, 0x17
        /*002a*/ 	.short	(.L_183 - .L_182)
.L_182:
        /*002c*/ 	.word	0x00000000
        /*0030*/ 	.short	0x0006
        /*0032*/ 	.short	0x0030
        /*0034*/ 	.byte	0x00, 0xf0, 0x11, 0x00


	//----- nvinfo : EIATTR_KPARAM_INFO
	.align		4
.L_183:
        /*0038*/ 	.byte	0x04, 0x17
        /*003a*/ 	.short	(.L_185 - .L_184)
.L_184:
        /*003c*/ 	.word	0x00000000
        /*0040*/ 	.short	0x0005
        /*0042*/ 	.short	0x0028
        /*0044*/ 	.byte	0x00, 0xf0, 0x21, 0x00


	//----- nvinfo : EIATTR_KPARAM_INFO
	.align		4
.L_185:
        /*0048*/ 	.byte	0x04, 0x17
        /*004a*/ 	.short	(.L_187 - .L_186)
.L_186:
        /*004c*/ 	.word	0x00000000
        /*0050*/ 	.short	0x0004
        /*0052*/ 	.short	0x0020
        /*0054*/ 	.byte	0x00, 0xf0, 0x21, 0x00


	//----- nvinfo : EIATTR_KPARAM_INFO
	.align		4
.L_187:
        /*0058*/ 	.byte	0x04, 0x17
        /*005a*/ 	.short	(.L_189 - .L_188)
.L_188:
        /*005c*/ 	.word	0x00000000
        /*0060*/ 	.short	0x0003
        /*0062*/ 	.short	0x0018
        /*0064*/ 	.byte	0x00, 0xf0, 0x21, 0x00


	//----- nvinfo : EIATTR_KPARAM_INFO
	.align		4
.L_189:
        /*0068*/ 	.byte	0x04, 0x17
        /*006a*/ 	.short	(.L_191 - .L_190)
.L_190:
        /*006c*/ 	.word	0x00000000
        /*0070*/ 	.short	0x0002
        /*0072*/ 	.short	0x0010
        /*0074*/ 	.byte	0x00, 0xf5, 0x21, 0x00


	//----- nvinfo : EIATTR_KPARAM_INFO
	.align		4
.L_191:
        /*0078*/ 	.byte	0x04, 0x17
        /*007a*/ 	.short	(.L_193 - .L_192)
.L_192:
        /*007c*/ 	.word	0x00000000
        /*0080*/ 	.short	0x0001
        /*0082*/ 	.short	0x0008
        /*0084*/ 	.byte	0x00, 0xf5, 0x21, 0x00


	//----- nvinfo : EIATTR_KPARAM_INFO
	.align		4
.L_193:
        /*0088*/ 	.byte	0x04, 0x17
        /*008a*/ 	.short	(.L_195 - .L_194)
.L_194:
        /*008c*/ 	.word	0x00000000
        /*0090*/ 	.short	0x0000
        /*0092*/ 	.short	0x0000
        /*0094*/ 	.byte	0x00, 0xf5, 0x21, 0x00


	//----- nvinfo : EIATTR_SPARSE_MMA_MASK
	.align		4
.L_195:
        /*0098*/ 	.byte	0x03, 0x50
        /*009a*/ 	.short	0x0000


	//----- nvinfo : EIATTR_MAXREG_COUNT
	.align		4
        /*009c*/ 	.byte	0x03, 0x1b
        /*009e*/ 	.short	0x00ff


	//----- nvinfo : EIATTR_MERCURY_ISA_VERSION
	.align		4
        /*00a0*/ 	.byte	0x03, 0x5f
        /*00a2*/ 	.short	0x0101


	//----- nvinfo : EIATTR_VRC_CTA_INIT_COUNT
	.align		4
        /*00a4*/ 	.byte	0x02, 0x4a
	.zero		1
	.zero		1


	//----- nvinfo : EIATTR_EXIT_INSTR_OFFSETS
	.align		4
        /*00a8*/ 	.byte	0x04, 0x1c
        /*00aa*/ 	.short	(.L_197 - .L_196)


	//   ....[0]....
.L_196:
        /*00ac*/ 	.word	0x00000110


	//   ....[1]....
        /*00b0*/ 	.word	0x00000f70


	//----- nvinfo : EIATTR_CRS_STACK_SIZE
	.align		4
.L_197:
        /*00b4*/ 	.byte	0x04, 0x1e
        /*00b6*/ 	.short	(.L_199 - .L_198)
.L_198:
        /*00b8*/ 	.word	0x00000000


	//----- nvinfo : EIATTR_CBANK_PARAM_SIZE
	.align		4
.L_199:
        /*00bc*/ 	.byte	0x03, 0x19
        /*00be*/ 	.short	0x003c


	//----- nvinfo : EIATTR_PARAM_CBANK
	.align		4
        /*00c0*/ 	.byte	0x04, 0x0a
        /*00c2*/ 	.short	(.L_201 - .L_200)
	.align		4
.L_200:
        /*00c4*/ 	.word	index@(.nv.constant0._Z7loopbjiPdS_S_dddiii)
        /*00c8*/ 	.short	0x0380
        /*00ca*/ 	.short	0x003c


	//----- nvinfo : EIATTR_SW_WAR
	.align		4
.L_201:
        /*00cc*/ 	.byte	0x04, 0x36
        /*00ce*/ 	.short	(.L_203 - .L_202)
.L_202:
        /*00d0*/ 	.word	0x00000008
.L_203:


//--------------------- .nv.info._Z10initializePdii --------------------------
	.section	.nv.info._Z10initializePdii,"",@"SHT_CUDA_INFO"
	.sectionflags	@""
	.align	4


	//----- nvinfo : EIATTR_CUDA_API_VERSION
	.align		4
        /*0000*/ 	.byte	0x04, 0x37
        /*0002*/ 	.short	(.L_205 - .L_204)
.L_204:
        /*0004*/ 	.word	0x00000082


	//----- nvinfo : EIATTR_KPARAM_INFO
	.align		4
.L_205:
        /*0008*/ 	.byte	0x04, 0x17
        /*000a*/ 	.short	(.L_207 - .L_206)
.L_206:
        /*000c*/ 	.word	0x00000000
        /*0010*/ 	.short	0x0002
        /*0012*/ 	.short	0x000c
        /*0014*/ 	.byte	0x00, 0xf0, 0x11, 0x00


	//----- nvinfo : EIATTR_KPARAM_INFO
	.align		4
.L_207:
        /*0018*/ 	.byte	0x04, 0x17
        /*001a*/ 	.short	(.L_209 - .L_208)
.L_208:
        /*001c*/ 	.word	0x00000000
        /*0020*/ 	.short	0x0001
        /*0022*/ 	.short	0x0008
        /*0024*/ 	.byte	0x00, 0xf0, 0x11, 0x00


	//----- nvinfo : EIATTR_KPARAM_INFO
	.align		4
.L_209:
        /*0028*/ 	.byte	0x04, 0x17
        /*002a*/ 	.short	(.L_211 - .L_210)
.L_210:
        /*002c*/ 	.word	0x00000000
        /*0030*/ 	.short	0x0000
        /*0032*/ 	.short	0x0000
        /*0034*/ 	.byte	0x00, 0xf5, 0x21, 0x00


	//----- nvinfo : EIATTR_SPARSE_MMA_MASK
	.align		4
.L_211:
        /*0038*/ 	.byte	0x03, 0x50
        /*003a*/ 	.short	0x0000


	//----- nvinfo : EIATTR_MAXREG_COUNT
	.align		4
        /*003c*/ 	.byte	0x03, 0x1b
        /*003e*/ 	.short	0x00ff


	//----- nvinfo : EIATTR_MERCURY_ISA_VERSION
	.align		4
        /*0040*/ 	.byte	0x03, 0x5f
        /*0042*/ 	.short	0x0101


	//----- nvinfo : EIATTR_VRC_CTA_INIT_COUNT
	.align		4
        /*0044*/ 	.byte	0x02, 0x4a
	.zero		1
	.zero		1


	//----- nvinfo : EIATTR_EXIT_INSTR_OFFSETS
	.align		4
        /*0048*/ 	.byte	0x04, 0x1c
        /*004a*/ 	.short	(.L_213 - .L_212)


	//   ....[0]....
.L_212:
        /*004c*/ 	.word	0x000000e0


	//   ....[1]....
        /*0050*/ 	.word	0x00000140


	//----- nvinfo : EIATTR_CBANK_PARAM_SIZE
	.align		4
.L_213:
        /*0054*/ 	.byte	0x03, 0x19
        /*0056*/ 	.short	0x0010


	//----- nvinfo : EIATTR_PARAM_CBANK
	.align		4
        /*0058*/ 	.byte	0x04, 0x0a
        /*005a*/ 	.short	(.L_215 - .L_214)
	.align		4
.L_214:
        /*005c*/ 	.word	index@(.nv.constant0._Z10initializePdii)
        /*0060*/ 	.short	0x0380
        /*0062*/ 	.short	0x0010


	//----- nvinfo : EIATTR_SW_WAR
	.align		4
.L_215:
        /*0064*/ 	.byte	0x04, 0x36
        /*0066*/ 	.short	(.L_217 - .L_216)
.L_216:
        /*0068*/ 	.word	0x00000008
.L_217:


//--------------------- .nv.callgraph             --------------------------
	.section	.nv.callgraph,"",@"SHT_CUDA_CALLGRAPH"
	.align	4
	.sectionentsize	8
	.align		4
        /*0000*/ 	.word	0x00000000
	.align		4
        /*0004*/ 	.word	0xffffffff
	.align		4
        /*0008*/ 	.word	0x00000000
	.align		4
        /*000c*/ 	.word	0xfffffffe
	.align		4
        /*0010*/ 	.word	0x00000000
	.align		4
        /*0014*/ 	.word	0xfffffffd
	.align		4
        /*0018*/ 	.word	0x00000000
	.align		4
        /*001c*/ 	.word	0xfffffffc


//--------------------- .text._Z11boundaryuv2PdS_ii --------------------------
	.section	.text._Z11boundaryuv2PdS_ii,"ax",@progbits
	.align	128
        .global         _Z11boundaryuv2PdS_ii
        .type           _Z11boundaryuv2PdS_ii,@function
        .size           _Z11boundaryuv2PdS_ii,(.L_x_60 - _Z11boundaryuv2PdS_ii)
        .other          _Z11boundaryuv2PdS_ii,@"STO_CUDA_ENTRY STV_DEFAULT"
_Z11boundaryuv2PdS_ii:
.text._Z11boundaryuv2PdS_ii:
[----:B------:R-:W-:Y:S01]  /*0000*/  LDC R1, c[0x0][0x37c] ;  /* 0x0000df00ff017b82 */ /* 0x000fe20000000800 */
[----:B------:R-:W0:Y:S07]  /*0010*/  S2R R0, SR_TID.X ;  /* 0x0000000000007919 */ /* 0x000e2e0000002100 */
[----:B------:R-:W0:Y:S01]  /*0020*/  S2UR UR4, SR_CTAID.X ;  /* 0x00000000000479c3 */ /* 0x000e220000002500 */
[----:B------:R-:W1:Y:S07]  /*0030*/  LDCU UR6, c[0x0][0x390] ;  /* 0x00007200ff0677ac */ /* 0x000e6e0008000800 */
[----:B------:R-:W0:Y:S02]  /*0040*/  LDC R5, c[0x0][0x360] ;  /* 0x0000d800ff057b82 */ /* 0x000e240000000800 */
[----:B0-----:R-:W-:-:S05]  /*0050*/  IMAD R5, R5, UR4, R0 ;  /* 0x0000000405057c24 */ /* 0x001fca000f8e0200 */
[----:B-1----:R-:W-:-:S13]  /*0060*/  ISETP.GE.AND P0, PT, R5, UR6, PT ;  /* 0x0000000605007c0c */ /* 0x002fda000bf06270 */
[----:B------:R-:W-:Y:S05]  /*0070*/  @P0 EXIT ;  /* 0x000000000000094d */ /* 0x000fea0003800000 */
[----:B------:R-:W0:Y:S01]  /*0080*/  LDC R0, c[0x0][0x394] ;  /* 0x0000e500ff007b82 */ /* 0x000e220000000800 */
[----:B------:R-:W1:Y:S01]  /*0090*/  LDCU.64 UR4, c[0x0][0x358] ;  /* 0x00006b00ff0477ac */ /* 0x000e620008000a00 */
[----:B------:R-:W-:Y:S01]  /*00a0*/  HFMA2 R10, -RZ, RZ, 0, 0 ;  /* 0x00000000ff0a7431 */ /* 0x000fe200000001ff */
[----:B------:R-:W-:-:S05]  /*00b0*/  MOV R11, 0x3ff00000 ;  /* 0x3ff00000000b7802 */ /* 0x000fca0000000f00 */
[----:B------:R-:W2:Y:S08]  /*00c0*/  LDC.64 R2, c[0x0][0x380] ;  /* 0x0000e000ff027b82 */ /* 0x000eb00000000a00 */
[----:B------:R-:W3:Y:S01]  /*00d0*/  LDC.64 R6, c[0x0][0x388] ;  /* 0x0000e200ff067b82 */ /* 0x000ee20000000a00 */
[----:B0-----:R-:W-:-:S05]  /*00e0*/  IADD3 R0, PT, PT, R0, -0x1, RZ ;  /* 0xffffffff00007810 */ /* 0x001fca0007ffe0ff */
[----:B------:R-:W-:Y:S02]  /*00f0*/  IMAD R9, R0, UR6, RZ ;  /* 0x0000000600097c24 */ /* 0x000fe4000f8e02ff */
[----:B--2---:R-:W-:-:S05]  /*0100*/  IMAD.WIDE R2, R5, 0x8, R2 ;  /* 0x0000000805027825 */ /* 0x004fca00078e0202 */
[----:B-1----:R-:W-:Y:S01]  /*0110*/  STG.E.64 desc[UR4][R2.64], RZ ;  /* 0x000000ff02007986 */ /* 0x002fe2000c101b04 */
[----:B---3--:R-:W-:-:S04]  /*0120*/  IMAD.WIDE R6, R5, 0x8, R6 ;  /* 0x0000000805067825 */ /* 0x008fc800078e0206 */
[----:B------:R-:W-:-:S04]  /*0130*/  IMAD.WIDE R4, R9, 0x8, R2 ;  /* 0x0000000809047825 */ /* 0x000fc800078e0202 */
[----:B------:R-:W-:Y:S01]  /*0140*/  IMAD.WIDE R8, R9, 0x8, R6 ;  /* 0x0000000809087825 */ /* 0x000fe200078e0206 */
[----:B------:R-:W-:Y:S04]  /*0150*/  STG.E.64 desc[UR4][R4.64], R10 ;  /* 0x0000000a04007986 */ /* 0x000fe8000c101b04 */
[----:B------:R-:W-:Y:S04]  /*0160*/  STG.E.64 desc[UR4][R6.64], RZ ;  /* 0x000000ff06007986 */ /* 0x000fe8000c101b04 */
[----:B------:R-:W-:Y:S01]  /*0170*/  STG.E.64 desc[UR4][R8.64], RZ ;  /* 0x000000ff08007986 */ /* 0x000fe2000c101b04 */
[----:B------:R-:W-:Y:S05]  /*0180*/  EXIT ;  /* 0x000000000000794d */ /* 0x000fea0003800000 */
.L_x_0:
[----:B------:R-:W-:-:S00]  /*0190*/  BRA `(.L_x_0) ;  /* 0xfffffffc00fc7947 */ /* 0x000fc0000383ffff */
[----:B------:R-:W-:-:S00]  /*01a0*/  NOP ;  /* 0x0000000000007918 */ /* 0x000fc00000000000 */
        /* <DEDUP_REMOVED lines=13> */
.L_x_60:


//--------------------- .text._Z11boundaryuv1PdS_ii --------------------------
	.section	.text._Z11boundaryuv1PdS_ii,"ax",@progbits
	.align	128
        .global         _Z11boundaryuv1PdS_ii
        .type           _Z11boundaryuv1PdS_ii,@function
        .size           _Z11boundaryuv1PdS_ii,(.L_x_61 - _Z11boundaryuv1PdS_ii)
        .other          _Z11boundaryuv1PdS_ii,@"STO_CUDA_ENTRY STV_DEFAULT"
_Z11boundaryuv1PdS_ii:
.text._Z11boundaryuv1PdS_ii:
[----:B------:R-:W-:Y:S01]  /*0000*/  LDC R1, c[0x0][0x37c] ;  /* 0x0000df00ff017b82 */ /* 0x000fe20000000800 */
[----:B------:R-:W0:Y:S07]  /*0010*/  S2R R3, SR_TID.Y ;  /* 0x0000000000037919 */ /* 0x000e2e0000002200 */
[----:B------:R-:W0:Y:S01]  /*0020*/  S2UR UR4, SR_CTAID.Y ;  /* 0x00000000000479c3 */ /* 0x000e220000002600 */
[----:B------:R-:W1:Y:S07]  /*0030*/  LDCU UR5, c[0x0][0x394] ;  /* 0x00007280ff0577ac */ /* 0x000e6e0008000800 */
[----:B------:R-:W0:Y:S02]  /*0040*/  LDC R0, c[0x0][0x364] ;  /* 0x0000d900ff007b82 */ /* 0x000e240000000800 */
[----:B0-----:R-:W-:-:S05]  /*0050*/  IMAD R0, R0, UR4, R3 ;  /* 0x0000000400007c24 */ /* 0x001fca000f8e0203 */
[----:B-1----:R-:W-:-:S13]  /*0060*/  ISETP.GE.AND P0, PT, R0, UR5, PT ;  /* 0x0000000500007c0c */ /* 0x002fda000bf06270 */
[----:B------:R-:W-:Y:S05]  /*0070*/  @P0 EXIT ;  /* 0x000000000000094d */ /* 0x000fea0003800000 */
[----:B------:R-:W0:Y:S01]  /*0080*/  LDC R9, c[0x0][0x390] ;  /* 0x0000e400ff097b82 */ /* 0x000e220000000800 */
[----:B------:R-:W1:Y:S07]  /*0090*/  LDCU.64 UR4, c[0x0][0x358] ;  /* 0x00006b00ff0477ac */ /* 0x000e6e0008000a00 */
[----:B------:R-:W2:Y:S08]  /*00a0*/  LDC.64 R2, c[0x0][0x380] ;  /* 0x0000e000ff027b82 */ /* 0x000eb00000000a00 */
[----:B------:R-:W3:Y:S01]  /*00b0*/  LDC.64 R4, c[0x0][0x388] ;  /* 0x0000e200ff047b82 */ /* 0x000ee20000000a00 */
[----:B0-----:R-:W-:Y:S01]  /*00c0*/  IMAD R7, R0, R9, RZ ;  /* 0x0000000900077224 */ /* 0x001fe200078e02ff */
[----:B------:R-:W-:-:S03]  /*00d0*/  IADD3 R9, PT, PT, R9, -0x1, RZ ;  /* 0xffffffff09097810 */ /* 0x000fc60007ffe0ff */
[----:B--2---:R-:W-:-:S05]  /*00e0*/  IMAD.WIDE R2, R7, 0x8, R2 ;  /* 0x0000000807027825 */ /* 0x004fca00078e0202 */
[----:B-1----:R-:W-:Y:S01]  /*00f0*/  STG.E.64 desc[UR4][R2.64], RZ ;  /* 0x000000ff02007986 */ /* 0x002fe2000c101b04 */
[----:B------:R-:W-:-:S04]  /*0100*/  IMAD.WIDE R10, R9, 0x8, R2 ;  /* 0x00000008090a7825 */ /* 0x000fc800078e0202 */
[----:B---3--:R-:W-:Y:S01]  /*0110*/  IMAD.WIDE R4, R7, 0x8, R4 ;  /* 0x0000000807047825 */ /* 0x008fe200078e0204 */
[----:B------:R-:W-:Y:S04]  /*0120*/  STG.E.64 desc[UR4][R10.64], RZ ;  /* 0x000000ff0a007986 */ /* 0x000fe8000c101b04 */
[----:B------:R-:W-:Y:S01]  /*0130*/  STG.E.64 desc[UR4][R4.64], RZ ;  /* 0x000000ff04007986 */ /* 0x000fe2000c101b04 */
[----:B------:R-:W-:-:S05]  /*0140*/  IMAD.WIDE R6, R9, 0x8, R4 ;  /* 0x0000000809067825 */ /* 0x000fca00078e0204 */
[----:B------:R-:W-:Y:S01]  /*0150*/  STG.E.64 desc[UR4][R6.64], RZ ;  /* 0x000000ff06007986 */ /* 0x000fe2000c101b04 */
[----:B------:R-:W-:Y:S05]  /*0160*/  EXIT ;  /* 0x000000000000794d */ /* 0x000fea0003800000 */
.L_x_1:
        /* <DEDUP_REMOVED lines=9> */
.L_x_61:


//--------------------- .text._Z10loopujivjiPdS_S_S_S_dddidii --------------------------
	.section	.text._Z10loopujivjiPdS_S_S_S_dddidii,"ax",@progbits
	.align	128
        .global         _Z10loopujivjiPdS_S_S_S_dddidii
        .type           _Z10loopujivjiPdS_S_S_S_dddidii,@function
        .size           _Z10loopujivjiPdS_S_S_S_dddidii,(.L_x_55 - _Z10loopujivjiPdS_S_S_S_dddidii)
        .other          _Z10loopujivjiPdS_S_S_S_dddidii,@"STO_CUDA_ENTRY STV_DEFAULT"
_Z10loopujivjiPdS_S_S_S_dddidii:
.text._Z10loopujivjiPdS_S_S_S_dddidii:
[----:B------:R-:W-:Y:S01]  /*0000*/  LDC R1, c[0x0][0x37c] ;  /* 0x0000df00ff017b82 */ /* 0x000fe20000000800 */
[----:B------:R-:W0:Y:S07]  /*0010*/  S2R R3, SR_TID.Y ;  /* 0x0000000000037919 */ /* 0x000e2e0000002200 */
[----:B------:R-:W0:Y:S01]  /*0020*/  S2UR UR5, SR_CTAID.Y ;  /* 0x00000000000579c3 */ /* 0x000e220000002600 */
[----:B------:R-:W1:Y:S01]  /*0030*/  LDCU.64 UR8, c[0x0][0x3d0] ;  /* 0x00007a00ff0877ac */ /* 0x000e620008000a00 */
[----:B------:R-:W2:Y:S06]  /*0040*/  S2R R0, SR_TID.X ;  /* 0x0000000000007919 */ /* 0x000eac0000002100 */
[----:B------:R-:W0:Y:S08]  /*0050*/  LDC R2, c[0x0][0x364] ;  /* 0x0000d900ff027b82 */ /* 0x000e300000000800 */
[----:B------:R-:W2:Y:S01]  /*0060*/  S2UR UR6, SR_CTAID.X ;  /* 0x00000000000679c3 */ /* 0x000ea20000002500 */
[----:B-1----:R-:W-:-:S07]  /*0070*/  UIADD3 UR4, UPT, UPT, UR9, -0x1, URZ ;  /* 0xffffffff09047890 */ /* 0x002fce000fffe0ff */
[----:B------:R-:W2:Y:S01]  /*0080*/  LDC R9, c[0x0][0x360] ;  /* 0x0000d800ff097b82 */ /* 0x000ea20000000800 */
[----:B0-----:R-:W-:-:S05]  /*0090*/  IMAD R2, R2, UR5, R3 ;  /* 0x0000000502027c24 */ /* 0x001fca000f8e0203 */
[----:B------:R-:W-:Y:S01]  /*00a0*/  ISETP.GE.AND P0, PT, R2, UR4, PT ;  /* 0x0000000402007c0c */ /* 0x000fe2000bf06270 */
[----:B------:R-:W-:-:S03]  /*00b0*/  UIADD3 UR4, UPT, UPT, UR8, -0x1, URZ ;  /* 0xffffffff08047890 */ /* 0x000fc6000fffe0ff */
[----:B------:R-:W-:Y:S01]  /*00c0*/  ISETP.EQ.OR P0, PT, R2, RZ, P0 ;  /* 0x000000ff0200720c */ /* 0x000fe20000702670 */
[----:B--2---:R-:W-:-:S05]  /*00d0*/  IMAD R9, R9, UR6, R0 ;  /* 0x0000000609097c24 */ /* 0x004fca000f8e0200 */
[----:B------:R-:W-:-:S04]  /*00e0*/  ISETP.LT.OR P0, PT, R9, 0x1, P0 ;  /* 0x000000010900780c */ /* 0x000fc80000701670 */
[----:B------:R-:W-:-:S13]  /*00f0*/  ISETP.GE.OR P0, PT, R9, UR4, P0 ;  /* 0x0000000409007c0c */ /* 0x000fda0008706670 */
[----:B------:R-:W-:Y:S05]  /*0100*/  @P0 EXIT ;  /* 0x000000000000094d */ /* 0x000fea0003800000 */
[----:B------:R-:W0:Y:S01]  /*0110*/  LDC.64 R14, c[0x0][0x390] ;  /* 0x0000e400ff0e7b82 */ /* 0x000e220000000a00 */
[----:B------:R-:W1:Y:S01]  /*0120*/  LDCU.64 UR6, c[0x0][0x358] ;  /* 0x00006b00ff0677ac */ /* 0x000e620008000a00 */
[----:B------:R-:W-:Y:S01]  /*0130*/  IMAD R10, R2, UR8, R9 ;  /* 0x00000008020a7c24 */ /* 0x000fe2000f8e0209 */
[----:B------:R-:W2:Y:S05]  /*0140*/  LDCU UR8, c[0x0][0x3ac] ;  /* 0x00007580ff0877ac */ /* 0x000eaa0008000800 */
[----:B------:R-:W3:Y:S01]  /*0150*/  LDC.64 R16, c[0x0][0x3a8] ;  /* 0x0000ea00ff107b82 */ /* 0x000ee20000000a00 */
[----:B------:R-:W-:Y:S01]  /*0160*/  IMAD.MOV.U32 R4, RZ, RZ, 0x1 ;  /* 0x00000001ff047424 */ /* 0x000fe200078e00ff */
[----:B------:R-:W4:Y:S01]  /*0170*/  LDCU.64 UR4, c[0x0][0x3b8] ;  /* 0x00007700ff0477ac */ /* 0x000f220008000a00 */
[----:B0-----:R-:W-:-:S05]  /*0180*/  IMAD.WIDE R14, R10, 0x8, R14 ;  /* 0x000000080a0e7825 */ /* 0x001fca00078e020e */
[----:B-1----:R-:W4:Y:S01]  /*0190*/  LDG.E.64 R26, desc[UR6][R14.64] ;  /* 0x000000060e1a7981 */ /* 0x002f22000c1e1b00 */
[----:B--2---:R-:W3:Y:S01]  /*01a0*/  MUFU.RCP64H R5, UR8 ;  /* 0x0000000800057d08 */ /* 0x004ee20008001800 */
[----:B------:R-:W-:Y:S01]  /*01b0*/  BSSY.RECONVERGENT B0, `(.L_x_2) ;  /* 0x0000017000007945 */ /* 0x000fe20003800200 */
[----:B---3--:R-:W-:-:S08]  /*01c0*/  DFMA R6, R4, -R16, 1 ;  /* 0x3ff000000406742b */ /* 0x008fd00000000810 */
[----:B------:R-:W-:-:S08]  /*01d0*/  DFMA R6, R6, R6, R6 ;  /* 0x000000060606722b */ /* 0x000fd00000000006 */
[----:B------:R-:W-:-:S08]  /*01e0*/  DFMA R6, R4, R6, R4 ;  /* 0x000000060406722b */ /* 0x000fd00000000004 */
[----:B------:R-:W-:-:S08]  /*01f0*/  DFMA R12, R6, -R16, 1 ;  /* 0x3ff00000060c742b */ /* 0x000fd00000000810 */
[----:B------:R-:W-:Y:S02]  /*0200*/  DFMA R12, R6, R12, R6 ;  /* 0x0000000c060c722b */ /* 0x000fe40000000006 */
[----:B----4-:R-:W-:-:S08]  /*0210*/  DMUL R4, R26, UR4 ;  /* 0x000000041a047c28 */ /* 0x010fd00008000000 */
[----:B------:R-:W-:Y:S02]  /*0220*/  DMUL R24, R4, R12 ;  /* 0x0000000c04187228 */ /* 0x000fe40000000000 */
[----:B------:R-:W-:-:S06]  /*0230*/  FSETP.GEU.AND P1, PT, |R5|, 6.5827683646048100446e-37, PT ;  /* 0x036000000500780b */ /* 0x000fcc0003f2e200 */
[----:B------:R-:W-:-:S08]  /*0240*/  DFMA R6, R24, -R16, R4 ;  /* 0x800000101806722b */ /* 0x000fd00000000004 */
[----:B------:R-:W-:-:S10]  /*0250*/  DFMA R24, R12, R6, R24 ;  /* 0x000000060c18722b */ /* 0x000fd40000000018 */
[----:B------:R-:W-:-:S05]  /*0260*/  FFMA R0, RZ, UR8, R25 ;  /* 0x00000008ff007c23 */ /* 0x000fca0008000019 */
[----:B------:R-:W-:-:S13]  /*0270*/  FSETP.GT.AND P0, PT, |R0|, 1.469367938527859385e-39, PT ;  /* 0x001000000000780b */ /* 0x000fda0003f04200 */
[----:B------:R-:W-:Y:S05]  /*0280*/  @P0 BRA P1, `(.L_x_3) ;  /* 0x0000000000240947 */ /* 0x000fea0000800000 */
[----:B------:R-:W0:Y:S01]  /*0290*/  LDCU.64 UR4, c[0x0][0x3a8] ;  /* 0x00007500ff0477ac */ /* 0x000e220008000a00 */
[----:B------:R-:W-:Y:S01]  /*02a0*/  IMAD.MOV.U32 R8, RZ, RZ, R4 ;  /* 0x000000ffff087224 */ /* 0x000fe200078e0004 */
[----:B------:R-:W-:Y:S01]  /*02b0*/  MOV R11, 0x300 ;  /* 0x00000300000b7802 */ /* 0x000fe20000000f00 */
[----:B------:R-:W-:Y:S02]  /*02c0*/  IMAD.MOV.U32 R0, RZ, RZ, R5 ;  /* 0x000000ffff007224 */ /* 0x000fe400078e0005 */
[----:B0-----:R-:W-:Y:S01]  /*02d0*/  IMAD.U32 R13, RZ, RZ, UR4 ;  /* 0x00000004ff0d7e24 */ /* 0x001fe2000f8e00ff */
[----:B------:R-:W-:-:S07]  /*02e0*/  MOV R12, UR5 ;  /* 0x00000005000c7c02 */ /* 0x000fce0008000f00 */
[----:B------:R-:W-:Y:S05]  /*02f0*/  CALL.REL.NOINC `($__internal_0_$__cuda_sm20_div_rn_f64_full) ;  /* 0x0000000c009c7944 */ /* 0x000fea0003c00000 */
[----:B------:R-:W-:Y:S02]  /*0300*/  IMAD.MOV.U32 R24, RZ, RZ, R8 ;  /* 0x000000ffff187224 */ /* 0x000fe400078e0008 */
[----:B------:R-:W-:-:S07]  /*0310*/  IMAD.MOV.U32 R25, RZ, RZ, R0 ;  /* 0x000000ffff197224 */ /* 0x000fce00078e0000 */
.L_x_3:
[----:B------:R-:W-:Y:S05]  /*0320*/  BSYNC.RECONVERGENT B0 ;  /* 0x0000000000007941 */ /* 0x000fea0003800200 */
.L_x_2:
[----:B------:R-:W2:Y:S01]  /*0330*/  LDG.E.64 R16, desc[UR6][R14.64+-0x8] ;  /* 0xfffff8060e107981 */ /* 0x000ea2000c1e1b00 */
[----:B------:R-:W0:Y:S01]  /*0340*/  LDCU UR4, c[0x0][0x3b4] ;  /* 0x00007680ff0477ac */ /* 0x000e220008000800 */
[----:B------:R-:W1:Y:S01]  /*0350*/  LDC.64 R18, c[0x0][0x3b0] ;  /* 0x0000ec00ff127b82 */ /* 0x000e620000000a00 */
[----:B------:R-:W-:Y:S01]  /*0360*/  MOV R6, 0x1 ;  /* 0x0000000100067802 */ /* 0x000fe20000000f00 */
[----:B------:R-:W-:Y:S01]  /*0370*/  BSSY.RECONVERGENT B0, `(.L_x_4) ;  /* 0x0000019000007945 */ /* 0x000fe20003800200 */
[----:B------:R-:W-:Y:S01]  /*0380*/  FSETP.GEU.AND P1, PT, |R5|, 6.5827683646048100446e-37, PT ;  /* 0x036000000500780b */ /* 0x000fe20003f2e200 */
[----:B0-----:R-:W1:Y:S03]  /*0390*/  MUFU.RCP64H R7, UR4 ;  /* 0x0000000400077d08 */ /* 0x001e660008001800 */
[----:B-1----:R-:W-:-:S08]  /*03a0*/  DFMA R12, R6, -R18, 1 ;  /* 0x3ff00000060c742b */ /* 0x002fd00000000812 */
[----:B------:R-:W-:-:S08]  /*03b0*/  DFMA R12, R12, R12, R12 ;  /* 0x0000000c0c0c722b */ /* 0x000fd0000000000c */
[----:B------:R-:W-:-:S08]  /*03c0*/  DFMA R12, R6, R12, R6 ;  /* 0x0000000c060c722b */ /* 0x000fd00000000006 */
[----:B------:R-:W-:-:S08]  /*03d0*/  DFMA R6, R12, -R18, 1 ;  /* 0x3ff000000c06742b */ /* 0x000fd00000000812 */
[----:B------:R-:W-:-:S08]  /*03e0*/  DFMA R6, R12, R6, R12 ;  /* 0x000000060c06722b */ /* 0x000fd0000000000c */
[----:B------:R-:W-:-:S08]  /*03f0*/  DMUL R12, R4, R6 ;  /* 0x00000006040c7228 */ /* 0x000fd00000000000 */
[----:B------:R-:W-:-:S08]  /*0400*/  DFMA R18, R12, -R18, R4 ;  /* 0x800000120c12722b */ /* 0x000fd00000000004 */
[----:B------:R-:W-:-:S10]  /*0410*/  DFMA R6, R6, R18, R12 ;  /* 0x000000120606722b */ /* 0x000fd4000000000c */
[----:B------:R-:W-:-:S05]  /*0420*/  FFMA R0, RZ, UR4, R7 ;  /* 0x00000004ff007c23 */ /* 0x000fca0008000007 */
[----:B------:R-:W-:Y:S01]  /*0430*/  FSETP.GT.AND P0, PT, |R0|, 1.469367938527859385e-39, PT ;  /* 0x001000000000780b */ /* 0x000fe20003f04200 */
[----:B--2---:R-:W-:-:S08]  /*0440*/  DADD R12, R26, -R16 ;  /* 0x000000001a0c7229 */ /* 0x004fd00000000810 */
[----:B------:R-:W-:-:S04]  /*0450*/  DFMA R24, R12, -R24, R26 ;  /* 0x800000180c18722b */ /* 0x000fc8000000001a */
[----:B------:R-:W-:Y:S07]  /*0460*/  @P0 BRA P1, `(.L_x_5) ;  /* 0x0000000000240947 */ /* 0x000fee0000800000 */
        /* <DEDUP_REMOVED lines=9> */
.L_x_5:
[----:B------:R-:W-:Y:S05]  /*0500*/  BSYNC.RECONVERGENT B0 ;  /* 0x0000000000007941 */ /* 0x000fea0003800200 */
.L_x_4:
[----:B------:R-:W0:Y:S01]  /*0510*/  LDC R3, c[0x0][0x3d0] ;  /* 0x0000f400ff037b82 */ /* 0x000e220000000800 */
[----:B------:R-:W1:Y:S01]  /*0520*/  LDCU UR4, c[0x0][0x3c0] ;  /* 0x00007800ff0477ac */ /* 0x000e620008000800 */
[----:B------:R-:W2:Y:S06]  /*0530*/  LDCU.64 UR8, c[0x0][0x3a8] ;  /* 0x00007500ff0877ac */ /* 0x000eac0008000a00 */
[----:B------:R-:W3:Y:S08]  /*0540*/  LDC.64 R18, c[0x0][0x390] ;  /* 0x0000e400ff127b82 */ /* 0x000ef00000000a00 */
[----:B------:R-:W4:Y:S01]  /*0550*/  LDC R0, c[0x0][0x3bc] ;  /* 0x0000ef00ff007b82 */ /* 0x000f220000000800 */
[----:B0-----:R-:W-:-:S04]  /*0560*/  IMAD R2, R2, R3, -R3 ;  /* 0x0000000302027224 */ /* 0x001fc800078e0a03 */
[----:B------:R-:W-:-:S04]  /*0570*/  IMAD.IADD R9, R9, 0x1, R2 ;  /* 0x0000000109097824 */ /* 0x000fc800078e0202 */
[----:B---3--:R-:W-:-:S06]  /*0580*/  IMAD.WIDE R18, R9, 0x8, R18 ;  /* 0x0000000809127825 */ /* 0x008fcc00078e0212 */
[----:B------:R-:W3:Y:S01]  /*0590*/  LDG.E.64 R18, desc[UR6][R18.64] ;  /* 0x0000000612127981 */ /* 0x000ee2000c1e1b00 */
[----:B-1----:R-:W-:Y:S01]  /*05a0*/  USHF.L.U32 UR4, UR4, 0x1, URZ ;  /* 0x0000000104047899 */ /* 0x002fe200080006ff */
[----:B------:R-:W-:Y:S02]  /*05b0*/  MOV R2, 0x1 ;  /* 0x0000000100027802 */ /* 0x000fe40000000f00 */
[----:B----4-:R-:W-:-:S06]  /*05c0*/  FSETP.GEU.AND P1, PT, |R0|, 6.5827683646048100446e-37, PT ;  /* 0x036000000000780b */ /* 0x010fcc0003f2e200 */
[----:B------:R-:W2:Y:S02]  /*05d0*/  I2F.F64 R4, UR4 ;  /* 0x0000000400047d12 */ /* 0x000ea40008201c00 */
[----:B------:R-:W0:Y:S01]  /*05e0*/  LDCU.64 UR4, c[0x0][0x3b8] ;  /* 0x00007700ff0477ac */ /* 0x000e220008000a00 */
[----:B--2---:R-:W-:-:S06]  /*05f0*/  DMUL R4, R4, UR8 ;  /* 0x0000000804047c28 */ /* 0x004fcc0008000000 */
[----:B------:R-:W1:Y:S02]  /*0600*/  MUFU.RCP64H R3, R5 ;  /* 0x0000000500037308 */ /* 0x000e640000001800 */
[----:B-1----:R-:W-:-:S08]  /*0610*/  DFMA R12, -R4, R2, 1 ;  /* 0x3ff00000040c742b */ /* 0x002fd00000000102 */
[----:B------:R-:W-:-:S08]  /*0620*/  DFMA R12, R12, R12, R12 ;  /* 0x0000000c0c0c722b */ /* 0x000fd0000000000c */
[----:B------:R-:W-:-:S08]  /*0630*/  DFMA R12, R2, R12, R2 ;  /* 0x0000000c020c722b */ /* 0x000fd00000000002 */
[----:B------:R-:W-:-:S08]  /*0640*/  DFMA R2, -R4, R12, 1 ;  /* 0x3ff000000402742b */ /* 0x000fd0000000010c */
[----:B------:R-:W-:-:S08]  /*0650*/  DFMA R2, R12, R2, R12 ;  /* 0x000000020c02722b */ /* 0x000fd0000000000c */
[----:B0-----:R-:W-:-:S08]  /*0660*/  DMUL R12, R2, UR4 ;  /* 0x00000004020c7c28 */ /* 0x001fd00008000000 */
[----:B------:R-:W-:-:S08]  /*0670*/  DFMA R20, -R4, R12, UR4 ;  /* 0x0000000404147e2b */ /* 0x000fd0000800010c */
[----:B------:R-:W-:-:S10]  /*0680*/  DFMA R2, R2, R20, R12 ;  /* 0x000000140202722b */ /* 0x000fd4000000000c */
[----:B------:R-:W-:-:S05]  /*0690*/  FFMA R8, RZ, R5, R3 ;  /* 0x00000005ff087223 */ /* 0x000fca0000000003 */
[----:B------:R-:W-:Y:S01]  /*06a0*/  FSETP.GT.AND P0, PT, |R8|, 1.469367938527859385e-39, PT ;  /* 0x001000000800780b */ /* 0x000fe20003f04200 */
[----:B---3--:R-:W-:-:S08]  /*06b0*/  DADD R12, R26, -R18 ;  /* 0x000000001a0c7229 */ /* 0x008fd00000000812 */
        /* <DEDUP_REMOVED lines=11> */
.L_x_6:
[----:B------:R-:W0:Y:S08]  /*0770*/  LDC.64 R20, c[0x0][0x3a0] ;  /* 0x0000e800ff147b82 */ /* 0x000e300000000a00 */
[----:B------:R-:W1:Y:S01]  /*0780*/  LDC.64 R6, c[0x0][0x3a8] ;  /* 0x0000ea00ff067b82 */ /* 0x000e620000000a00 */
[----:B------:R-:W-:Y:S01]  /*0790*/  IMAD.MOV.U32 R4, RZ, RZ, 0x1 ;  /* 0x00000001ff047424 */ /* 0x000fe200078e00ff */
[----:B------:R-:W2:Y:S06]  /*07a0*/  LDCU.64 UR4, c[0x0][0x3b8] ;  /* 0x00007700ff0477ac */ /* 0x000eac0008000a00 */
[----:B------:R-:W2:Y:S01]  /*07b0*/  LDC.64 R30, c[0x0][0x3c8] ;  /* 0x0000f200ff1e7b82 */ /* 0x000ea20000000a00 */
[----:B0-----:R-:W-:-:S05]  /*07c0*/  IMAD.WIDE R20, R10, 0x8, R20 ;  /* 0x000000080a147825 */ /* 0x001fca00078e0214 */
[----:B------:R-:W3:Y:S04]  /*07d0*/  LDG.E.64 R28, desc[UR6][R20.64+0x8] ;  /* 0x00000806141c7981 */ /* 0x000ee8000c1e1b00 */
[----:B------:R-:W3:Y:S01]  /*07e0*/  LDG.E.64 R12, desc[UR6][R20.64+-0x8] ;  /* 0xfffff806140c7981 */ /* 0x000ee2000c1e1b00 */
[----:B-1----:R-:W-:-:S06]  /*07f0*/  DMUL R6, R6, R6 ;  /* 0x0000000606067228 */ /* 0x002fcc0000000000 */
[----:B------:R-:W0:Y:S02]  /*0800*/  MUFU.RCP64H R5, R7 ;  /* 0x0000000700057308 */ /* 0x000e240000001800 */
[----:B0-----:R-:W-:-:S08]  /*0810*/  DFMA R22, -R6, R4, 1 ;  /* 0x3ff000000616742b */ /* 0x001fd00000000104 */
[----:B------:R-:W-:-:S08]  /*0820*/  DFMA R22, R22, R22, R22 ;  /* 0x000000161616722b */ /* 0x000fd00000000016 */
[----:B------:R-:W-:-:S08]  /*0830*/  DFMA R22, R4, R22, R4 ;  /* 0x000000160416722b */ /* 0x000fd00000000004 */
[----:B------:R-:W-:-:S08]  /*0840*/  DFMA R4, -R6, R22, 1 ;  /* 0x3ff000000604742b */ /* 0x000fd00000000116 */
[----:B------:R-:W-:Y:S02]  /*0850*/  DFMA R4, R22, R4, R22 ;  /* 0x000000041604722b */ /* 0x000fe40000000016 */
[----:B--2---:R-:W-:-:S08]  /*0860*/  DMUL R22, R30, UR4 ;  /* 0x000000041e167c28 */ /* 0x004fd00008000000 */
[----:B------:R-:W-:Y:S02]  /*0870*/  DMUL R30, R22, R4 ;  /* 0x00000004161e7228 */ /* 0x000fe40000000000 */
[----:B------:R-:W-:-:S06]  /*0880*/  FSETP.GEU.AND P1, PT, |R23|, 6.5827683646048100446e-37, PT ;  /* 0x036000001700780b */ /* 0x000fcc0003f2e200 */
[----:B------:R-:W-:-:S08]  /*0890*/  DFMA R32, -R6, R30, R22 ;  /* 0x0000001e0620722b */ /* 0x000fd00000000116 */
[----:B------:R-:W-:-:S10]  /*08a0*/  DFMA R4, R4, R32, R30 ;  /* 0x000000200404722b */ /* 0x000fd4000000001e */
[----:B------:R-:W-:-:S05]  /*08b0*/  FFMA R0, RZ, R7, R5 ;  /* 0x00000007ff007223 */ /* 0x000fca0000000005 */
[----:B------:R-:W-:Y:S01]  /*08c0*/  FSETP.GT.AND P0, PT, |R0|, 1.469367938527859385e-39, PT ;  /* 0x001000000000780b */ /* 0x000fe20003f04200 */
[----:B---3--:R-:W-:-:S08]  /*08d0*/  DADD R12, R28, -R12 ;  /* 0x000000001c0c7229 */ /* 0x008fd0000000080c */
[----:B------:R-:W-:-:S04]  /*08e0*/  DFMA R24, R12, -R2, R24 ;  /* 0x800000020c18722b */ /* 0x000fc80000000018 */
[----:B------:R-:W-:Y:S07]  /*08f0*/  @P0 BRA P1, `(.L_x_7) ;  /* 0x0000000000200947 */ /* 0x000fee0000800000 */
[----:B------:R-:W-:Y:S01]  /*0900*/  MOV R13, R6 ;  /* 0x00000006000d7202 */ /* 0x000fe20000000f00 */
[----:B------:R-:W-:Y:S01]  /*0910*/  IMAD.MOV.U32 R12, RZ, RZ, R7 ;  /* 0x000000ffff0c7224 */ /* 0x000fe200078e0007 */
[----:B------:R-:W-:Y:S01]  /*0920*/  MOV R11, 0x960 ;  /* 0x00000960000b7802 */ /* 0x000fe20000000f00 */
[----:B------:R-:W-:Y:S02]  /*0930*/  IMAD.MOV.U32 R8, RZ, RZ, R22 ;  /* 0x000000ffff087224 */ /* 0x000fe400078e0016 */
[----:B------:R-:W-:-:S07]  /*0940*/  IMAD.MOV.U32 R0, RZ, RZ, R23 ;  /* 0x000000ffff007224 */ /* 0x000fce00078e0017 */
[----:B------:R-:W-:Y:S05]  /*0950*/  CALL.REL.NOINC `($__internal_0_$__cuda_sm20_div_rn_f64_full) ;  /* 0x0000000800047944 */ /* 0x000fea0003c00000 */
[----:B------:R-:W-:Y:S01]  /*0960*/  MOV R4, R8 ;  /* 0x0000000800047202 */ /* 0x000fe20000000f00 */
[----:B------:R-:W-:-:S07]  /*0970*/  IMAD.MOV.U32 R5, RZ, RZ, R0 ;  /* 0x000000ffff057224 */ /* 0x000fce00078e0000 */
.L_x_7:
[----:B------:R-:W2:Y:S01]  /*0980*/  LDG.E.64 R12, desc[UR6][R14.64+0x8] ;  /* 0x000008060e0c7981 */ /* 0x000ea2000c1e1b00 */
[----:B------:R-:W0:Y:S01]  /*0990*/  LDC.64 R28, c[0x0][0x3b0] ;  /* 0x0000ec00ff1c7b82 */ /* 0x000e220000000a00 */
[----:B------:R-:W-:Y:S01]  /*09a0*/  IMAD.MOV.U32 R6, RZ, RZ, 0x1 ;  /* 0x00000001ff067424 */ /* 0x000fe200078e00ff */
[----:B------:R-:W-:Y:S01]  /*09b0*/  DADD R26, R26, R26 ;  /* 0x000000001a1a7229 */ /* 0x000fe2000000001a */
[----:B------:R-:W-:Y:S01]  /*09c0*/  FSETP.GEU.AND P1, PT, |R23|, 6.5827683646048100446e-37, PT ;  /* 0x036000001700780b */ /* 0x000fe20003f2e200 */
[----:B0-----:R-:W-:-:S06]  /*09d0*/  DMUL R28, R28, R28 ;  /* 0x0000001c1c1c7228 */ /* 0x001fcc0000000000 */
[----:B------:R-:W0:Y:S02]  /*09e0*/  MUFU.RCP64H R7, R29 ;  /* 0x0000001d00077308 */ /* 0x000e240000001800 */
[----:B0-----:R-:W-:-:S08]  /*09f0*/  DFMA R30, -R28, R6, 1 ;  /* 0x3ff000001c1e742b */ /* 0x001fd00000000106 */
[----:B------:R-:W-:-:S08]  /*0a00*/  DFMA R30, R30, R30, R30 ;  /* 0x0000001e1e1e722b */ /* 0x000fd0000000001e */
[----:B------:R-:W-:-:S08]  /*0a10*/  DFMA R30, R6, R30, R6 ;  /* 0x0000001e061e722b */ /* 0x000fd00000000006 */
[----:B------:R-:W-:-:S08]  /*0a20*/  DFMA R6, -R28, R30, 1 ;  /* 0x3ff000001c06742b */ /* 0x000fd0000000011e */
[----:B------:R-:W-:-:S08]  /*0a30*/  DFMA R6, R30, R6, R30 ;  /* 0x000000061e06722b */ /* 0x000fd0000000001e */
[----:B------:R-:W-:-:S08]  /*0a40*/  DMUL R30, R22, R6 ;  /* 0x00000006161e7228 */ /* 0x000fd00000000000 */
[----:B------:R-:W-:-:S08]  /*0a50*/  DFMA R32, -R28, R30, R22 ;  /* 0x0000001e1c20722b */ /* 0x000fd00000000116 */
[----:B------:R-:W-:-:S10]  /*0a60*/  DFMA R6, R6, R32, R30 ;  /* 0x000000200606722b */ /* 0x000fd4000000001e */
[----:B------:R-:W-:-:S05]  /*0a70*/  FFMA R0, RZ, R29, R7 ;  /* 0x0000001dff007223 */ /* 0x000fca0000000007 */
[----:B------:R-:W-:Y:S01]  /*0a80*/  FSETP.GT.AND P0, PT, |R0|, 1.469367938527859385e-39, PT ;  /* 0x001000000000780b */ /* 0x000fe20003f04200 */
[----:B--2---:R-:W-:-:S08]  /*0a90*/  DADD R12, R12, -R26 ;  /* 0x000000000c0c7229 */ /* 0x004fd0000000081a */
[----:B------:R-:W-:-:S08]  /*0aa0*/  DADD R12, R16, R12 ;  /* 0x00000000100c7229 */ /* 0x000fd0000000000c */
[----:B------:R-:W-:Y:S01]  /*0ab0*/  DFMA R24, R12, R4, R24 ;  /* 0x000000040c18722b */ /* 0x000fe20000000018 */
[----:B------:R-:W-:Y:S10]  /*0ac0*/  @P0 BRA P1, `(.L_x_8) ;  /* 0x0000000000200947 */ /* 0x000ff40000800000 */
[----:B------:R-:W-:Y:S01]  /*0ad0*/  IMAD.MOV.U32 R8, RZ, RZ, R22 ;  /* 0x000000ffff087224 */ /* 0x000fe200078e0016 */
[----:B------:R-:W-:Y:S01]  /*0ae0*/  MOV R0, R23 ;  /* 0x0000001700007202 */ /* 0x000fe20000000f00 */
[----:B------:R-:W-:Y:S01]  /*0af0*/  IMAD.MOV.U32 R13, RZ, RZ, R28 ;  /* 0x000000ffff0d7224 */ /* 0x000fe200078e001c */
[----:B------:R-:W-:Y:S01]  /*0b00*/  MOV R11, 0xb30 ;  /* 0x00000b30000b7802 */ /* 0x000fe20000000f00 */
[----:B------:R-:W-:-:S07]  /*0b10*/  IMAD.MOV.U32 R12, RZ, RZ, R29 ;  /* 0x000000ffff0c7224 */ /* 0x000fce00078e001d */
[----:B------:R-:W-:Y:S05]  /*0b20*/  CALL.REL.NOINC `($__internal_0_$__cuda_sm20_div_rn_f64_full) ;  /* 0x0000000400907944 */ /* 0x000fea0003c00000 */
[----:B------:R-:W-:Y:S01]  /*0b30*/  IMAD.MOV.U32 R6, RZ, RZ, R8 ;  /* 0x000000ffff067224 */ /* 0x000fe200078e0008 */
[----:B------:R-:W-:-:S07]  /*0b40*/  MOV R7, R0 ;  /* 0x0000000000077202 */ /* 0x000fce0000000f00 */
.L_x_8:
[----:B------:R-:W0:Y:S01]  /*0b50*/  LDC R11, c[0x0][0x3d0] ;  /* 0x0000f400ff0b7b82 */ /* 0x000e220000000800 */
[----:B------:R-:W1:Y:S01]  /*0b60*/  LDCU UR8, c[0x0][0x3ac] ;  /* 0x00007580ff0877ac */ /* 0x000e620008000800 */
[----:B------:R-:W2:Y:S06]  /*0b70*/  LDCU.64 UR4, c[0x0][0x3b8] ;  /* 0x00007700ff0477ac */ /* 0x000eac0008000a00 */
[----:B------:R-:W3:Y:S08]  /*0b80*/  LDC.64 R12, c[0x0][0x380] ;  /* 0x0000e000ff0c7b82 */ /* 0x000ef00000000a00 */
[----:B------:R-:W4:Y:S01]  /*0b90*/  LDC.64 R16, c[0x0][0x398] ;  /* 0x0000e600ff107b82 */ /* 0x000f220000000a00 */
[----:B0-----:R-:W-:-:S06]  /*0ba0*/  IMAD.WIDE R14, R11, 0x8, R14 ;  /* 0x000000080b0e7825 */ /* 0x001fcc00078e020e */
[----:B------:R-:W5:Y:S01]  /*0bb0*/  LDG.E.64 R14, desc[UR6][R14.64] ;  /* 0x000000060e0e7981 */ /* 0x000f62000c1e1b00 */
[----:B---3--:R-:W-:Y:S01]  /*0bc0*/  IMAD.WIDE R12, R10, 0x8, R12 ;  /* 0x000000080a0c7825 */ /* 0x008fe200078e020c */
[----:B-----5:R-:W-:-:S08]  /*0bd0*/  DADD R26, -R26, R14 ;  /* 0x000000001a1a7229 */ /* 0x020fd0000000010e */
[----:B------:R-:W-:-:S08]  /*0be0*/  DADD R26, R18, R26 ;  /* 0x00000000121a7229 */ /* 0x000fd0000000001a */
[----:B------:R-:W-:Y:S01]  /*0bf0*/  DFMA R26, R26, R6, R24 ;  /* 0x000000061a1a722b */ /* 0x000fe20000000018 */
[----:B----4-:R-:W-:Y:S02]  /*0c00*/  IMAD.WIDE R24, R10, 0x8, R16 ;  /* 0x000000080a187825 */ /* 0x010fe400078e0210 */
[----:B------:R-:W0:Y:S04]  /*0c10*/  LDC.64 R16, c[0x0][0x3a8] ;  /* 0x0000ea00ff107b82 */ /* 0x000e280000000a00 */
[----:B------:R3:W-:Y:S04]  /*0c20*/  STG.E.64 desc[UR6][R12.64], R26 ;  /* 0x0000001a0c007986 */ /* 0x0007e8000c101b06 */
[----:B------:R-:W2:Y:S01]  /*0c30*/  LDG.E.64 R22, desc[UR6][R24.64] ;  /* 0x0000000618167981 */ /* 0x000ea2000c1e1b00 */
[----:B-1----:R-:W0:Y:S01]  /*0c40*/  MUFU.RCP64H R15, UR8 ;  /* 0x00000008000f7d08 */ /* 0x002e220008001800 */
[----:B------:R-:W-:Y:S01]  /*0c50*/  IMAD.MOV.U32 R14, RZ, RZ, 0x1 ;  /* 0x00000001ff0e7424 */ /* 0x000fe200078e00ff */
[----:B------:R-:W-:Y:S05]  /*0c60*/  BSSY.RECONVERGENT B0, `(.L_x_9) ;  /* 0x0000017000007945 */ /* 0x000fea0003800200 */
[----:B0-----:R-:W-:-:S08]  /*0c70*/  DFMA R18, R14, -R16, 1 ;  /* 0x3ff000000e12742b */ /* 0x001fd00000000810 */
[----:B------:R-:W-:-:S08]  /*0c80*/  DFMA R18, R18, R18, R18 ;  /* 0x000000121212722b */ /* 0x000fd00000000012 */
[----:B------:R-:W-:-:S08]  /*0c90*/  DFMA R18, R14, R18, R14 ;  /* 0x000000120e12722b */ /* 0x000fd0000000000e */
[----:B------:R-:W-:-:S08]  /*0ca0*/  DFMA R14, R18, -R16, 1 ;  /* 0x3ff00000120e742b */ /* 0x000fd00000000810 */
[----:B---3--:R-:W-:Y:S02]  /*0cb0*/  DFMA R26, R18, R14, R18 ;  /* 0x0000000e121a722b */ /* 0x008fe40000000012 */
[----:B--2---:R-:W-:-:S08]  /*0cc0*/  DMUL R18, R22, UR4 ;  /* 0x0000000416127c28 */ /* 0x004fd00008000000 */
        /* <DEDUP_REMOVED lines=16> */
.L_x_10:
[----:B------:R-:W-:Y:S05]  /*0dd0*/  BSYNC.RECONVERGENT B0 ;  /* 0x0000000000007941 */ /* 0x000fea0003800200 */
.L_x_9:
        /* <DEDUP_REMOVED lines=29> */
.L_x_12:
[----:B------:R-:W-:Y:S05]  /*0fb0*/  BSYNC.RECONVERGENT B0 ;  /* 0x0000000000007941 */ /* 0x000fea0003800200 */
.L_x_11:
[----:B------:R-:W0:Y:S08]  /*0fc0*/  LDC.64 R18, c[0x0][0x398] ;  /* 0x0000e600ff127b82 */ /* 0x000e300000000a00 */
[----:B------:R-:W1:Y:S08]  /*0fd0*/  LDC.64 R26, c[0x0][0x3a0] ;  /* 0x0000e800ff1a7b82 */ /* 0x000e700000000a00 */
[----:B------:R-:W2:Y:S01]  /*0fe0*/  LDC R11, c[0x0][0x3d0] ;  /* 0x0000f400ff0b7b82 */ /* 0x000ea20000000800 */
[----:B0-----:R-:W-:-:S06]  /*0ff0*/  IMAD.WIDE R18, R9, 0x8, R18 ;  /* 0x0000000809127825 */ /* 0x001fcc00078e0212 */
[----:B------:R-:W3:Y:S01]  /*1000*/  LDG.E.64 R18, desc[UR6][R18.64] ;  /* 0x0000000612127981 */ /* 0x000ee2000c1e1b00 */
[----:B-1----:R-:W-:-:S06]  /*1010*/  IMAD.WIDE R8, R9, 0x8, R26 ;  /* 0x0000000809087825 */ /* 0x002fcc00078e021a */
[----:B------:R-:W4:Y:S01]  /*1020*/  LDG.E.64 R8, desc[UR6][R8.64] ;  /* 0x0000000608087981 */ /* 0x000f22000c1e1b00 */
[----:B--2---:R-:W-:-:S03]  /*1030*/  IMAD.WIDE R28, R11, 0x8, R20 ;  /* 0x000000080b1c7825 */ /* 0x004fc600078e0214 */
[----:B------:R-:W2:Y:S01]  /*1040*/  LDG.E.64 R20, desc[UR6][R24.64+0x8] ;  /* 0x0000080618147981 */ /* 0x000ea2000c1e1b00 */
[----:B------:R-:W-:-:S03]  /*1050*/  IMAD.WIDE R26, R11, 0x8, R24 ;  /* 0x000000080b1a7825 */ /* 0x000fc600078e0218 */
[----:B------:R-:W4:Y:S04]  /*1060*/  LDG.E.64 R28, desc[UR6][R28.64] ;  /* 0x000000061c1c7981 */ /* 0x000f28000c1e1b00 */
[----:B------:R-:W5:Y:S01]  /*1070*/  LDG.E.64 R26, desc[UR6][R26.64] ;  /* 0x000000061a1a7981 */ /* 0x000f62000c1e1b00 */
[C---:B---3--:R-:W-:Y:S02]  /*1080*/  DADD R30, R22.reuse, -R18 ;  /* 0x00000000161e7229 */ /* 0x048fe40000000812 */
[----:B------:R-:W-:-:S06]  /*1090*/  DADD R22, R22, R22 ;  /* 0x0000000016167229 */ /* 0x000fcc0000000016 */
[----:B------:R-:W-:Y:S02]  /*10a0*/  DFMA R14, R30, -R12, R14 ;  /* 0x8000000c1e0e722b */ /* 0x000fe4000000000e */
[----:B------:R-:W0:Y:S01]  /*10b0*/  LDC.64 R30, c[0x0][0x388] ;  /* 0x0000e200ff1e7b82 */ /* 0x000e220000000a00 */
[----:B--2---:R-:W-:Y:S02]  /*10c0*/  DADD R20, R20, -R22 ;  /* 0x0000000014147229 */ /* 0x004fe40000000816 */
[----:B----4-:R-:W-:Y:S02]  /*10d0*/  DADD R12, R28, -R8 ;  /* 0x000000001c0c7229 */ /* 0x010fe40000000808 */
[----:B-----5:R-:W-:-:S04]  /*10e0*/  DADD R22, -R22, R26 ;  /* 0x0000000016167229 */ /* 0x020fc8000000011a */
[----:B------:R-:W-:Y:S02]  /*10f0*/  DADD R20, R16, R20 ;  /* 0x0000000010147229 */ /* 0x000fe40000000014 */
[----:B------:R-:W-:Y:S02]  /*1100*/  DFMA R12, R12, -R2, R14 ;  /* 0x800000020c0c722b */ /* 0x000fe4000000000e */
[----:B------:R-:W-:-:S06]  /*1110*/  DADD R22, R18, R22 ;  /* 0x0000000012167229 */ /* 0x000fcc0000000016 */
[----:B------:R-:W-:Y:S01]  /*1120*/  DFMA R12, R20, R4, R12 ;  /* 0x00000004140c722b */ /* 0x000fe2000000000c */
[----:B0-----:R-:W-:-:S07]  /*1130*/  IMAD.WIDE R10, R10, 0x8, R30 ;  /* 0x000000080a0a7825 */ /* 0x001fce00078e021e */
[----:B------:R-:W-:-:S07]  /*1140*/  DFMA R12, R22, R6, R12 ;  /* 0x00000006160c722b */ /* 0x000fce000000000c */
[----:B------:R-:W-:Y:S01]  /*1150*/  STG.E.64 desc[UR6][R10.64], R12 ;  /* 0x0000000c0a007986 */ /* 0x000fe2000c101b06 */
[----:B------:R-:W-:Y:S05]  /*1160*/  EXIT ;  /* 0x000000000000794d */ /* 0x000fea0003800000 */
        .weak           $__internal_0_$__cuda_sm20_div_rn_f64_full
        .type           $__internal_0_$__cuda_sm20_div_rn_f64_full,@function
        .size           $__internal_0_$__cuda_sm20_div_rn_f64_full,(.L_x_55 - $__internal_0_$__cuda_sm20_div_rn_f64_full)
$__internal_0_$__cuda_sm20_div_rn_f64_full:
[----:B------:R-:W-:Y:S01]  /*1170*/  MOV R35, R0 ;  /* 0x0000000000237202 */ /* 0x000fe20000000f00 */
[--C-:B------:R-:W-:Y:S01]  /*1180*/  IMAD.MOV.U32 R28, RZ, RZ, R13.reuse ;  /* 0x000000ffff1c7224 */ /* 0x100fe200078e000d */
[C---:B------:R-:W-:Y:S01]  /*1190*/  FSETP.GEU.AND P0, PT, |R12|.reuse, 1.469367938527859385e-39, PT ;  /* 0x001000000c00780b */ /* 0x040fe20003f0e200 */
[----:B------:R-:W-:Y:S01]  /*11a0*/  IMAD.MOV.U32 R29, RZ, RZ, R12 ;  /* 0x000000ffff1d7224 */ /* 0x000fe200078e000c */
[C---:B------:R-:W-:Y:S01]  /*11b0*/  FSETP.GEU.AND P2, PT, |R35|.reuse, 1.469367938527859385e-39, PT ;  /* 0x001000002300780b */ /* 0x040fe20003f4e200 */
[----:B------:R-:W-:Y:S01]  /*11c0*/  IMAD.MOV.U32 R34, RZ, RZ, R8 ;  /* 0x000000ffff227224 */ /* 0x000fe200078e0008 */
[----:B------:R-:W-:Y:S01]  /*11d0*/  LOP3.LUT R0, R12, 0x800fffff, RZ, 0xc0, !PT ;  /* 0x800fffff0c007812 */ /* 0x000fe200078ec0ff */
[----:B------:R-:W-:Y:S01]  /*11e0*/  IMAD.MOV.U32 R32, RZ, RZ, R13 ;  /* 0x000000ffff207224 */ /* 0x000fe200078e000d */
[----:B------:R-:W-:Y:S01]  /*11f0*/  LOP3.LUT R8, R35, 0x7ff00000, RZ, 0xc0, !PT ;  /* 0x7ff0000023087812 */ /* 0x000fe200078ec0ff */
[----:B------:R-:W-:Y:S01]  /*1200*/  IMAD.MOV.U32 R38, RZ, RZ, R34 ;  /* 0x000000ffff267224 */ /* 0x000fe200078e0022 */
[----:B------:R-:W-:Y:S01]  /*1210*/  LOP3.LUT R33, R0, 0x3ff00000, RZ, 0xfc, !PT ;  /* 0x3ff0000000217812 */ /* 0x000fe200078efcff */
[----:B------:R-:W-:Y:S01]  /*1220*/  BSSY.RECONVERGENT B1, `(.L_x_13) ;  /* 0x0000055000017945 */ /* 0x000fe20003800200 */
[----:B------:R-:W-:-:S03]  /*1230*/  LOP3.LUT R12, R12, 0x7ff00000, RZ, 0xc0, !PT ;  /* 0x7ff000000c0c7812 */ /* 0x000fc600078ec0ff */
[----:B------:R-:W-:Y:S01]  /*1240*/  @!P0 DMUL R32, R28, 8.98846567431157953865e+307 ;  /* 0x7fe000001c208828 */ /* 0x000fe20000000000 */
[----:B------:R-:W-:Y:S01]  /*1250*/  ISETP.GE.U32.AND P1, PT, R8, R12, PT ;  /* 0x0000000c0800720c */ /* 0x000fe20003f26070 */
[----:B------:R-:W-:Y:S01]  /*1260*/  @!P2 IMAD.MOV.U32 R36, RZ, RZ, RZ ;  /* 0x000000ffff24a224 */ /* 0x000fe200078e00ff */
[----:B------:R-:W-:-:S03]  /*1270*/  @!P2 LOP3.LUT R0, R29, 0x7ff00000, RZ, 0xc0, !PT ;  /* 0x7ff000001d00a812 */ /* 0x000fc600078ec0ff */
[----:B------:R-:W0:Y:S01]  /*1280*/  MUFU.RCP64H R31, R33 ;  /* 0x00000021001f7308 */ /* 0x000e220000001800 */
[----:B------:R-:W-:Y:S02]  /*1290*/  @!P2 ISETP.GE.U32.AND P3, PT, R8, R0, PT ;  /* 0x000000000800a20c */ /* 0x000fe40003f66070 */
[----:B------:R-:W-:Y:S02]  /*12a0*/  MOV R0, 0x1ca00000 ;  /* 0x1ca0000000007802 */ /* 0x000fe40000000f00 */
[----:B------:R-:W-:Y:S02]  /*12b0*/  @!P0 LOP3.LUT R12, R33, 0x7ff00000, RZ, 0xc0, !PT ;  /* 0x7ff00000210c8812 */ /* 0x000fe400078ec0ff */
[C---:B------:R-:W-:Y:S02]  /*12c0*/  @!P2 SEL R13, R0.reuse, 0x63400000, !P3 ;  /* 0x63400000000da807 */ /* 0x040fe40005800000 */
[----:B------:R-:W-:Y:S02]  /*12d0*/  SEL R30, R0, 0x63400000, !P1 ;  /* 0x63400000001e7807 */ /* 0x000fe40004800000 */
[----:B------:R-:W-:-:S02]  /*12e0*/  @!P2 LOP3.LUT R13, R13, 0x80000000, R35, 0xf8, !PT ;  /* 0x800000000d0da812 */ /* 0x000fc400078ef823 */
[----:B------:R-:W-:Y:S01]  /*12f0*/  LOP3.LUT R39, R30, 0x800fffff, R35, 0xf8, !PT ;  /* 0x800fffff1e277812 */ /* 0x000fe200078ef823 */
[----:B------:R-:W-:Y:S01]  /*1300*/  IMAD.MOV.U32 R30, RZ, RZ, 0x1 ;  /* 0x00000001ff1e7424 */ /* 0x000fe200078e00ff */
[----:B------:R-:W-:Y:S02]  /*1310*/  @!P2 LOP3.LUT R37, R13, 0x100000, RZ, 0xfc, !PT ;  /* 0x001000000d25a812 */ /* 0x000fe400078efcff */
[----:B------:R-:W-:-:S04]  /*1320*/  MOV R13, R8 ;  /* 0x00000008000d7202 */ /* 0x000fc80000000f00 */
[----:B------:R-:W-:Y:S02]  /*1330*/  @!P2 DFMA R38, R38, 2, -R36 ;  /* 0x400000002626a82b */ /* 0x000fe40000000824 */
[----:B0-----:R-:W-:-:S08]  /*1340*/  DFMA R36, R30, -R32, 1 ;  /* 0x3ff000001e24742b */ /* 0x001fd00000000820 */
[----:B------:R-:W-:Y:S01]  /*1350*/  DFMA R36, R36, R36, R36 ;  /* 0x000000242424722b */ /* 0x000fe20000000024 */
[----:B------:R-:W-:-:S07]  /*1360*/  @!P2 LOP3.LUT R13, R39, 0x7ff00000, RZ, 0xc0, !PT ;  /* 0x7ff00000270da812 */ /* 0x000fce00078ec0ff */
[----:B------:R-:W-:-:S08]  /*1370*/  DFMA R30, R30, R36, R30 ;  /* 0x000000241e1e722b */ /* 0x000fd0000000001e */
[----:B------:R-:W-:-:S08]  /*1380*/  DFMA R40, R30, -R32, 1 ;  /* 0x3ff000001e28742b */ /* 0x000fd00000000820 */
[----:B------:R-:W-:-:S08]  /*1390*/  DFMA R40, R30, R40, R30 ;  /* 0x000000281e28722b */ /* 0x000fd0000000001e */
[----:B------:R-:W-:-:S08]  /*13a0*/  DMUL R30, R40, R38 ;  /* 0x00000026281e7228 */ /* 0x000fd00000000000 */
[----:B------:R-:W-:-:S08]  /*13b0*/  DFMA R36, R30, -R32, R38 ;  /* 0x800000201e24722b */ /* 0x000fd00000000026 */
[----:B------:R-:W-:Y:S01]  /*13c0*/  DFMA R36, R40, R36, R30 ;  /* 0x000000242824722b */ /* 0x000fe2000000001e */
[----:B------:R-:W-:-:S05]  /*13d0*/  VIADD R30, R13, 0xffffffff ;  /* 0xffffffff0d1e7836 */ /* 0x000fca0000000000 */
[----:B------:R-:W-:Y:S01]  /*13e0*/  ISETP.GT.U32.AND P0, PT, R30, 0x7feffffe, PT ;  /* 0x7feffffe1e00780c */ /* 0x000fe20003f04070 */
[----:B------:R-:W-:-:S05]  /*13f0*/  VIADD R30, R12, 0xffffffff ;  /* 0xffffffff0c1e7836 */ /* 0x000fca0000000000 */
[----:B------:R-:W-:-:S13]  /*1400*/  ISETP.GT.U32.OR P0, PT, R30, 0x7feffffe, P0 ;  /* 0x7feffffe1e00780c */ /* 0x000fda0000704470 */
[----:B------:R-:W-:Y:S05]  /*1410*/  @P0 BRA `(.L_x_14) ;  /* 0x0000000000740947 */ /* 0x000fea0003800000 */
[----:B------:R-:W-:-:S04]  /*1420*/  LOP3.LUT R12, R29, 0x7ff00000, RZ, 0xc0, !PT ;  /* 0x7ff000001d0c7812 */ /* 0x000fc800078ec0ff */
[CC--:B------:R-:W-:Y:S02]  /*1430*/  VIADDMNMX R13, R8.reuse, -R12.reuse, 0xb9600000, !PT ;  /* 0xb9600000080d7446 */ /* 0x0c0fe4000780090c */
[----:B------:R-:W-:Y:S01]  /*1440*/  ISETP.GE.U32.AND P0, PT, R8, R12, PT ;  /* 0x0000000c0800720c */ /* 0x000fe20003f06070 */
[----:B------:R-:W-:Y:S01]  /*1450*/  IMAD.MOV.U32 R12, RZ, RZ, RZ ;  /* 0x000000ffff0c7224 */ /* 0x000fe200078e00ff */
[----:B------:R-:W-:Y:S02]  /*1460*/  VIMNMX R13, PT, PT, R13, 0x46a00000, PT ;  /* 0x46a000000d0d7848 */ /* 0x000fe40003fe0100 */
[----:B------:R-:W-:-:S05]  /*1470*/  SEL R0, R0, 0x63400000, !P0 ;  /* 0x6340000000007807 */ /* 0x000fca0004000000 */
[----:B------:R-:W-:-:S05]  /*1480*/  IMAD.IADD R0, R13, 0x1, -R0 ;  /* 0x000000010d007824 */ /* 0x000fca00078e0a00 */
[----:B------:R-:W-:-:S06]  /*1490*/  IADD3 R13, PT, PT, R0, 0x7fe00000, RZ ;  /* 0x7fe00000000d7810 */ /* 0x000fcc0007ffe0ff */
[----:B------:R-:W-:-:S10]  /*14a0*/  DMUL R30, R36, R12 ;  /* 0x0000000c241e7228 */ /* 0x000fd40000000000 */
[----:B------:R-:W-:-:S13]  /*14b0*/  FSETP.GTU.AND P0, PT, |R31|, 1.469367938527859385e-39, PT ;  /* 0x001000001f00780b */ /* 0x000fda0003f0c200 */
[----:B------:R-:W-:Y:S05]  /*14c0*/  @P0 BRA `(.L_x_15) ;  /* 0x0000000000a80947 */ /* 0x000fea0003800000 */
[----:B------:R-:W-:Y:S01]  /*14d0*/  DFMA R32, R36, -R32, R38 ;  /* 0x800000202420722b */ /* 0x000fe20000000026 */
[----:B------:R-:W-:-:S09]  /*14e0*/  IMAD.MOV.U32 R28, RZ, RZ, RZ ;  /* 0x000000ffff1c7224 */ /* 0x000fd200078e00ff */
[C---:B------:R-:W-:Y:S02]  /*14f0*/  FSETP.NEU.AND P0, PT, R33.reuse, RZ, PT ;  /* 0x000000ff2100720b */ /* 0x040fe40003f0d000 */
[----:B------:R-:W-:-:S04]  /*1500*/  LOP3.LUT R8, R33, 0x80000000, R29, 0x48, !PT ;  /* 0x8000000021087812 */ /* 0x000fc800078e481d */
[----:B------:R-:W-:-:S07]  /*1510*/  LOP3.LUT R29, R8, R13, RZ, 0xfc, !PT ;  /* 0x0000000d081d7212 */ /* 0x000fce00078efcff */
[----:B------:R-:W-:Y:S05]  /*1520*/  @!P0 BRA `(.L_x_15) ;  /* 0x0000000000908947 */ /* 0x000fea0003800000 */
[----:B------:R-:W-:Y:S01]  /*1530*/  IMAD.MOV R13, RZ, RZ, -R0 ;  /* 0x000000ffff0d7224 */ /* 0x000fe200078e0a00 */
[----:B------:R-:W-:Y:S02]  /*1540*/  MOV R12, RZ ;  /* 0x000000ff000c7202 */ /* 0x000fe40000000f00 */
[----:B------:R-:W-:-:S04]  /*1550*/  IADD3 R0, PT, PT, -R0, -0x43300000, RZ ;  /* 0xbcd0000000007810 */ /* 0x000fc80007ffe1ff */
[----:B------:R-:W-:Y:S02]  /*1560*/  DFMA R12, R30, -R12, R36 ;  /* 0x8000000c1e0c722b */ /* 0x000fe40000000024 */
[----:B------:R-:W-:-:S08]  /*1570*/  DMUL.RP R36, R36, R28 ;  /* 0x0000001c24247228 */ /* 0x000fd00000008000 */
[----:B------:R-:W-:Y:S02]  /*1580*/  FSETP.NEU.AND P0, PT, |R13|, R0, PT ;  /* 0x000000000d00720b */ /* 0x000fe40003f0d200 */
[----:B------:R-:W-:Y:S02]  /*1590*/  LOP3.LUT R8, R37, R8, RZ, 0x3c, !PT ;  /* 0x0000000825087212 */ /* 0x000fe400078e3cff */
[----:B------:R-:W-:Y:S02]  /*15a0*/  FSEL R0, R36, R30, !P0 ;  /* 0x0000001e24007208 */ /* 0x000fe40004000000 */
[----:B------:R-:W-:-:S03]  /*15b0*/  FSEL R8, R8, R31, !P0 ;  /* 0x0000001f08087208 */ /* 0x000fc60004000000 */
[----:B------:R-:W-:Y:S02]  /*15c0*/  IMAD.MOV.U32 R30, RZ, RZ, R0 ;  /* 0x000000ffff1e7224 */ /* 0x000fe400078e0000 */
[----:B------:R-:W-:Y:S01]  /*15d0*/  IMAD.MOV.U32 R31, RZ, RZ, R8 ;  /* 0x000000ffff1f7224 */ /* 0x000fe200078e0008 */
[----:B------:R-:W-:Y:S06]  /*15e0*/  BRA `(.L_x_15) ;  /* 0x0000000000607947 */ /* 0x000fec0003800000 */
.L_x_14:
[----:B------:R-:W-:-:S14]  /*15f0*/  DSETP.NAN.AND P0, PT, R34, R34, PT ;  /* 0x000000222200722a */ /* 0x000fdc0003f08000 */
[----:B------:R-:W-:Y:S05]  /*1600*/  @P0 BRA `(.L_x_16) ;  /* 0x00000000004c0947 */ /* 0x000fea0003800000 */
[----:B------:R-:W-:-:S14]  /*1610*/  DSETP.NAN.AND P0, PT, R28, R28, PT ;  /* 0x0000001c1c00722a */ /* 0x000fdc0003f08000 */
[----:B------:R-:W-:Y:S05]  /*1620*/  @P0 BRA `(.L_x_17) ;  /* 0x0000000000340947 */ /* 0x000fea0003800000 */
[----:B------:R-:W-:Y:S01]  /*1630*/  ISETP.NE.AND P0, PT, R13, R12, PT ;  /* 0x0000000c0d00720c */ /* 0x000fe20003f05270 */
[----:B------:R-:W-:Y:S01]  /*1640*/  IMAD.MOV.U32 R31, RZ, RZ, -0x80000 ;  /* 0xfff80000ff1f7424 */ /* 0x000fe200078e00ff */
[----:B------:R-:W-:-:S11]  /*1650*/  MOV R30, 0x0 ;  /* 0x00000000001e7802 */ /* 0x000fd60000000f00 */
[----:B------:R-:W-:Y:S05]  /*1660*/  @!P0 BRA `(.L_x_15) ;  /* 0x0000000000408947 */ /* 0x000fea0003800000 */
[----:B------:R-:W-:Y:S02]  /*1670*/  ISETP.NE.AND P0, PT, R13, 0x7ff00000, PT ;  /* 0x7ff000000d00780c */ /* 0x000fe40003f05270 */
[----:B------:R-:W-:Y:S02]  /*1680*/  LOP3.LUT R28, R35, 0x80000000, R29, 0x48, !PT ;  /* 0x80000000231c7812 */ /* 0x000fe400078e481d */
[----:B------:R-:W-:-:S13]  /*1690*/  ISETP.EQ.OR P0, PT, R12, RZ, !P0 ;  /* 0x000000ff0c00720c */ /* 0x000fda0004702670 */
[----:B------:R-:W-:Y:S01]  /*16a0*/  @P0 LOP3.LUT R0, R28, 0x7ff00000, RZ, 0xfc, !PT ;  /* 0x7ff000001c000812 */ /* 0x000fe200078efcff */
[----:B------:R-:W-:Y:S01]  /*16b0*/  @!P0 IMAD.MOV.U32 R30, RZ, RZ, RZ ;  /* 0x000000ffff1e8224 */ /* 0x000fe200078e00ff */
[----:B------:R-:W-:Y:S01]  /*16c0*/  @!P0 MOV R31, R28 ;  /* 0x0000001c001f8202 */ /* 0x000fe20000000f00 */
[----:B------:R-:W-:Y:S02]  /*16d0*/  @P0 IMAD.MOV.U32 R30, RZ, RZ, RZ ;  /* 0x000000ffff1e0224 */ /* 0x000fe400078e00ff */
[----:B------:R-:W-:Y:S01]  /*16e0*/  @P0 IMAD.MOV.U32 R31, RZ, RZ, R0 ;  /* 0x000000ffff1f0224 */ /* 0x000fe200078e0000 */
[----:B------:R-:W-:Y:S06]  /*16f0*/  BRA `(.L_x_15) ;  /* 0x00000000001c7947 */ /* 0x000fec0003800000 */
.L_x_17:
[----:B------:R-:W-:Y:S02]  /*1700*/  LOP3.LUT R0, R29, 0x80000, RZ, 0xfc, !PT ;  /* 0x000800001d007812 */ /* 0x000fe400078efcff */
[----:B------:R-:W-:-:S03]  /*1710*/  MOV R30, R28 ;  /* 0x0000001c001e7202 */ /* 0x000fc60000000f00 */
[----:B------:R-:W-:Y:S01]  /*1720*/  IMAD.MOV.U32 R31, RZ, RZ, R0 ;  /* 0x000000ffff1f7224 */ /* 0x000fe200078e0000 */
[----:B------:R-:W-:Y:S06]  /*1730*/  BRA `(.L_x_15) ;  /* 0x00000000000c7947 */ /* 0x000fec0003800000 */
.L_x_16:
[----:B------:R-:W-:Y:S01]  /*1740*/  LOP3.LUT R0, R35, 0x80000, RZ, 0xfc, !PT ;  /* 0x0008000023007812 */ /* 0x000fe200078efcff */
[----:B------:R-:W-:-:S03]  /*1750*/  IMAD.MOV.U32 R30, RZ, RZ, R34 ;  /* 0x000000ffff1e7224 */ /* 0x000fc600078e0022 */
[----:B------:R-:W-:-:S07]  /*1760*/  MOV R31, R0 ;  /* 0x00000000001f7202 */ /* 0x000fce0000000f00 */
.L_x_15:
[----:B------:R-:W-:Y:S05]  /*1770*/  BSYNC.RECONVERGENT B1 ;  /* 0x0000000000017941 */ /* 0x000fea0003800200 */
.L_x_13:
[----:B------:R-:W-:Y:S01]  /*1780*/  MOV R12, R11 ;  /* 0x0000000b000c7202 */ /* 0x000fe20000000f00 */
[----:B------:R-:W-:Y:S02]  /*1790*/  IMAD.MOV.U32 R13, RZ, RZ, 0x0 ;  /* 0x00000000ff0d7424 */ /* 0x000fe400078e00ff */
[----:B------:R-:W-:Y:S02]  /*17a0*/  IMAD.MOV.U32 R8, RZ, RZ, R30 ;  /* 0x000000ffff087224 */ /* 0x000fe400078e001e */
[----:B------:R-:W-:Y:S01]  /*17b0*/  IMAD.MOV.U32 R0, RZ, RZ, R31 ;  /* 0x000000ffff007224 */ /* 0x000fe200078e001f */
[----:B------:R-:W-:Y:S06]  /*17c0*/  RET.REL.NODEC R12 `(_Z10loopujivjiPdS_S_S_S_dddidii) ;  /* 0xffffffe80c0c7950 */ /* 0x000fec0003c3ffff */
.L_x_18:
        /* <DEDUP_REMOVED lines=11> */
.L_x_55:


//--------------------- .text._Z10boundaryp2Pdii  --------------------------
	.section	.text._Z10boundaryp2Pdii,"ax",@progbits
	.align	128
        .global         _Z10boundaryp2Pdii
        .type           _Z10boundaryp2Pdii,@function
        .size           _Z10boundaryp2Pdii,(.L_x_63 - _Z10boundaryp2Pdii)
        .other          _Z10boundaryp2Pdii,@"STO_CUDA_ENTRY STV_DEFAULT"
_Z10boundaryp2Pdii:
.text._Z10boundaryp2Pdii:
        /* <DEDUP_REMOVED lines=8> */
[----:B------:R-:W0:Y:S01]  /*0080*/  LDC.64 R4, c[0x0][0x380] ;  /* 0x0000e000ff047b82 */ /* 0x000e220000000a00 */
[----:B------:R-:W1:Y:S01]  /*0090*/  LDCU.64 UR4, c[0x0][0x358] ;  /* 0x00006b00ff0477ac */ /* 0x000e620008000a00 */
[----:B------:R-:W-:-:S06]  /*00a0*/  IADD3 R3, PT, PT, R7, UR6, RZ ;  /* 0x0000000607037c10 */ /* 0x000fcc000fffe0ff */
[----:B------:R-:W2:Y:S01]  /*00b0*/  LDC R0, c[0x0][0x38c] ;  /* 0x0000e300ff007b82 */ /* 0x000ea20000000800 */
[----:B0-----:R-:W-:-:S06]  /*00c0*/  IMAD.WIDE R2, R3, 0x8, R4 ;  /* 0x0000000803027825 */ /* 0x001fcc00078e0204 */
[----:B-1----:R-:W3:Y:S01]  /*00d0*/  LDG.E.64 R2, desc[UR4][R2.64] ;  /* 0x0000000402027981 */ /* 0x002ee2000c1e1b00 */
[----:B------:R-:W-:Y:S01]  /*00e0*/  IMAD.WIDE R4, R7, 0x8, R4 ;  /* 0x0000000807047825 */ /* 0x000fe200078e0204 */
[----:B--2---:R-:W-:-:S05]  /*00f0*/  IADD3 R0, PT, PT, R0, -0x1, RZ ;  /* 0xffffffff00007810 */ /* 0x004fca0007ffe0ff */
[----:B------:R-:W-:-:S04]  /*0100*/  IMAD R7, R0, UR6, RZ ;  /* 0x0000000600077c24 */ /* 0x000fc8000f8e02ff */
[----:B------:R-:W-:Y:S01]  /*0110*/  IMAD.WIDE R6, R7, 0x8, R4 ;  /* 0x0000000807067825 */ /* 0x000fe200078e0204 */
[----:B---3--:R-:W-:Y:S04]  /*0120*/  STG.E.64 desc[UR4][R4.64], R2 ;  /* 0x0000000204007986 */ /* 0x008fe8000c101b04 */
[----:B------:R-:W-:Y:S01]  /*0130*/  STG.E.64 desc[UR4][R6.64], RZ ;  /* 0x000000ff06007986 */ /* 0x000fe2000c101b04 */
[----:B------:R-:W-:Y:S05]  /*0140*/  EXIT ;  /* 0x000000000000794d */ /* 0x000fea0003800000 */
.L_x_19:
        /* <DEDUP_REMOVED lines=11> */
.L_x_63:


//--------------------- .text._Z10boundaryp1Pdii  --------------------------
	.section	.text._Z10boundaryp1Pdii,"ax",@progbits
	.align	128
        .global         _Z10boundaryp1Pdii
        .type           _Z10boundaryp1Pdii,@function
        .size           _Z10boundaryp1Pdii,(.L_x_64 - _Z10boundaryp1Pdii)
        .other          _Z10boundaryp1Pdii,@"STO_CUDA_ENTRY STV_DEFAULT"
_Z10boundaryp1Pdii:
.text._Z10boundaryp1Pdii:
        /* <DEDUP_REMOVED lines=8> */
[----:B------:R-:W0:Y:S01]  /*0080*/  LDCU UR6, c[0x0][0x388] ;  /* 0x00007100ff0677ac */ /* 0x000e220008000800 */
[----:B------:R-:W1:Y:S01]  /*0090*/  LDC.64 R6, c[0x0][0x380] ;  /* 0x0000e000ff067b82 */ /* 0x000e620000000a00 */
[----:B------:R-:W2:Y:S01]  /*00a0*/  LDCU.64 UR4, c[0x0][0x358] ;  /* 0x00006b00ff0477ac */ /* 0x000ea20008000a00 */
[----:B0-----:R-:W-:-:S05]  /*00b0*/  IMAD R9, R0, UR6, RZ ;  /* 0x0000000600097c24 */ /* 0x001fca000f8e02ff */
[----:B------:R-:W-:-:S05]  /*00c0*/  IADD3 R3, PT, PT, R9, UR6, RZ ;  /* 0x0000000609037c10 */ /* 0x000fca000fffe0ff */
[----:B-1----:R-:W-:-:S05]  /*00d0*/  IMAD.WIDE R2, R3, 0x8, R6 ;  /* 0x0000000803027825 */ /* 0x002fca00078e0206 */
[----:B--2---:R-:W2:Y:S01]  /*00e0*/  LDG.E.64 R4, desc[UR4][R2.64+-0x10] ;  /* 0xfffff00402047981 */ /* 0x004ea2000c1e1b00 */
[----:B------:R-:W-:-:S03]  /*00f0*/  IMAD.WIDE R6, R9, 0x8, R6 ;  /* 0x0000000809067825 */ /* 0x000fc600078e0206 */
[----:B--2---:R-:W-:Y:S04]  /*0100*/  STG.E.64 desc[UR4][R2.64+-0x8], R4 ;  /* 0xfffff80402007986 */ /* 0x004fe8000c101b04 */
[----:B------:R-:W2:Y:S04]  /*0110*/  LDG.E.64 R8, desc[UR4][R6.64+0x8] ;  /* 0x0000080406087981 */ /* 0x000ea8000c1e1b00 */
[----:B--2---:R-:W-:Y:S01]  /*0120*/  STG.E.64 desc[UR4][R6.64], R8 ;  /* 0x0000000806007986 */ /* 0x004fe2000c101b04 */
[----:B------:R-:W-:Y:S05]  /*0130*/  EXIT ;  /* 0x000000000000794d */ /* 0x000fea0003800000 */
.L_x_20:
        /* <DEDUP_REMOVED lines=12> */
.L_x_64:


//--------------------- .text._Z7looppjiPdS_S_ddii --------------------------
	.section	.text._Z7looppjiPdS_S_ddii,"ax",@progbits
	.align	128
        .global         _Z7looppjiPdS_S_ddii
        .type           _Z7looppjiPdS_S_ddii,@function
        .size           _Z7looppjiPdS_S_ddii,(.L_x_56 - _Z7looppjiPdS_S_ddii)
        .other          _Z7looppjiPdS_S_ddii,@"STO_CUDA_ENTRY STV_DEFAULT"
_Z7looppjiPdS_S_ddii:
.text._Z7looppjiPdS_S_ddii:
[----:B------:R-:W-:Y:S01]  /*0000*/  LDC R1, c[0x0][0x37c] ;  /* 0x0000df00ff017b82 */ /* 0x000fe20000000800 */
[----:B------:R-:W0:Y:S07]  /*0010*/  S2R R0, SR_TID.Y ;  /* 0x0000000000007919 */ /* 0x000e2e0000002200 */
[----:B------:R-:W0:Y:S01]  /*0020*/  S2UR UR4, SR_CTAID.Y ;  /* 0x00000000000479c3 */ /* 0x000e220000002600 */
[----:B------:R-:W1:Y:S07]  /*0030*/  S2R R7, SR_TID.X ;  /* 0x0000000000077919 */ /* 0x000e6e0000002100 */
[----:B------:R-:W0:Y:S08]  /*0040*/  LDC R5, c[0x0][0x364] ;  /* 0x0000d900ff057b82 */ /* 0x000e300000000800 */
[----:B------:R-:W2:Y:S08]  /*0050*/  LDC.64 R2, c[0x0][0x3a8] ;  /* 0x0000ea00ff027b82 */ /* 0x000eb00000000a00 */
[----:B------:R-:W1:Y:S08]  /*0060*/  S2UR UR5, SR_CTAID.X ;  /* 0x00000000000579c3 */ /* 0x000e700000002500 */
[----:B------:R-:W1:Y:S01]  /*0070*/  LDC R4, c[0x0][0x360] ;  /* 0x0000d800ff047b82 */ /* 0x000e620000000800 */
[----:B0-----:R-:W-:-:S02]  /*0080*/  IMAD R5, R5, UR4, R0 ;  /* 0x0000000405057c24 */ /* 0x001fc4000f8e0200 */
[----:B--2---:R-:W-:-:S05]  /*0090*/  VIADD R0, R3, 0xffffffff ;  /* 0xffffffff03007836 */ /* 0x004fca0000000000 */
[----:B------:R-:W-:Y:S01]  /*00a0*/  ISETP.GE.AND P0, PT, R5, R0, PT ;  /* 0x000000000500720c */ /* 0x000fe20003f06270 */
[----:B------:R-:W-:-:S03]  /*00b0*/  VIADD R0, R2, 0xffffffff ;  /* 0xffffffff02007836 */ /* 0x000fc60000000000 */
[----:B------:R-:W-:Y:S01]  /*00c0*/  ISETP.EQ.OR P0, PT, R5, RZ, P0 ;  /* 0x000000ff0500720c */ /* 0x000fe20000702670 */
[----:B-1----:R-:W-:-:S05]  /*00d0*/  IMAD R3, R4, UR5, R7 ;  /* 0x0000000504037c24 */ /* 0x002fca000f8e0207 */
[----:B------:R-:W-:-:S04]  /*00e0*/  ISETP.LT.OR P0, PT, R3, 0x1, P0 ;  /* 0x000000010300780c */ /* 0x000fc80000701670 */
[----:B------:R-:W-:-:S13]  /*00f0*/  ISETP.GE.OR P0, PT, R3, R0, P0 ;  /* 0x000000000300720c */ /* 0x000fda0000706670 */
[----:B------:R-:W-:Y:S05]  /*0100*/  @P0 EXIT ;  /* 0x000000000000094d */ /* 0x000fea0003800000 */
[----:B------:R-:W0:Y:S01]  /*0110*/  LDC.64 R24, c[0x0][0x388] ;  /* 0x0000e200ff187b82 */ /* 0x000e220000000a00 */
[----:B------:R-:W1:Y:S01]  /*0120*/  LDCU.64 UR4, c[0x0][0x358] ;  /* 0x00006b00ff0477ac */ /* 0x000e620008000a00 */
[CCC-:B------:R-:W-:Y:S02]  /*0130*/  IMAD R4, R5.reuse, R2.reuse, R2.reuse ;  /* 0x0000000205047224 */ /* 0x1c0fe400078e0202 */
[----:B------:R-:W-:Y:S02]  /*0140*/  IMAD.MOV R7, RZ, RZ, -R2 ;  /* 0x000000ffff077224 */ /* 0x000fe400078e0a02 */
[----:B------:R-:W-:Y:S02]  /*0150*/  IMAD R0, R5, R2, R3 ;  /* 0x0000000205007224 */ /* 0x000fe400078e0203 */
[----:B------:R-:W2:Y:S01]  /*0160*/  LDC.64 R22, c[0x0][0x390] ;  /* 0x0000e400ff167b82 */ /* 0x000ea20000000a00 */
[----:B------:R-:W-:-:S04]  /*0170*/  IMAD R4, R7, 0x2, R4 ;  /* 0x0000000207047824 */ /* 0x000fc800078e0204 */
[----:B------:R-:W-:-:S03]  /*0180*/  IMAD.IADD R3, R3, 0x1, R4 ;  /* 0x0000000103037824 */ /* 0x000fc600078e0204 */
[----:B------:R-:W3:Y:S01]  /*0190*/  LDC.64 R8, c[0x0][0x398] ;  /* 0x0000e600ff087b82 */ /* 0x000ee20000000a00 */
[----:B0-----:R-:W-:-:S07]  /*01a0*/  IMAD.WIDE R26, R0, 0x8, R24 ;  /* 0x00000008001a7825 */ /* 0x001fce00078e0218 */
[----:B------:R-:W0:Y:S01]  /*01b0*/  LDC.64 R10, c[0x0][0x3a0] ;  /* 0x0000e800ff0a7b82 */ /* 0x000e220000000a00 */
[----:B------:R-:W-:Y:S01]  /*01c0*/  IMAD.WIDE R24, R3, 0x8, R24 ;  /* 0x0000000803187825 */ /* 0x000fe200078e0218 */
[----:B-1----:R-:W4:Y:S03]  /*01d0*/  LDG.E.64 R6, desc[UR4][R26.64+-0x8] ;  /* 0xfffff8041a067981 */ /* 0x002f26000c1e1b00 */
[----:B------:R-:W-:Y:S02]  /*01e0*/  IMAD.WIDE R20, R2, 0x8, R26 ;  /* 0x0000000802147825 */ /* 0x000fe400078e021a */
[----:B------:R-:W5:Y:S02]  /*01f0*/  LDG.E.64 R24, desc[UR4][R24.64] ;  /* 0x0000000418187981 */ /* 0x000f64000c1e1b00 */
[----:B--2---:R-:W-:Y:S02]  /*0200*/  IMAD.WIDE R22, R0, 0x8, R22 ;  /* 0x0000000800167825 */ /* 0x004fe400078e0216 */
[----:B------:R-:W5:Y:S04]  /*0210*/  LDG.E.64 R20, desc[UR4][R20.64] ;  /* 0x0000000414147981 */ /* 0x000f68000c1e1b00 */
[----:B------:R-:W2:Y:S04]  /*0220*/  LDG.E.64 R22, desc[UR4][R22.64] ;  /* 0x0000000416167981 */ /* 0x000ea8000c1e1b00 */
[----:B------:R-:W4:Y:S01]  /*0230*/  LDG.E.64 R2, desc[UR4][R26.64+0x8] ;  /* 0x000008041a027981 */ /* 0x000f22000c1e1b00 */
[----:B---3--:R-:W-:-:S02]  /*0240*/  DMUL R12, R8, R8 ;  /* 0x00000008080c7228 */ /* 0x008fc40000000000 */
[----:B0-----:R-:W-:-:S08]  /*0250*/  DMUL R14, R10, R10 ;  /* 0x0000000a0a0e7228 */ /* 0x001fd00000000000 */
[----:B------:R-:W-:-:S08]  /*0260*/  DADD R4, R14, R12 ;  /* 0x000000000e047229 */ /* 0x000fd0000000000c */
[----:B------:R-:W-:-:S06]  /*0270*/  DADD R4, R4, R4 ;  /* 0x0000000004047229 */ /* 0x000fcc0000000004 */
[----:B------:R-:W0:Y:S01]  /*0280*/  MUFU.RCP64H R17, R5 ;  /* 0x0000000500117308 */ /* 0x000e220000001800 */
[----:B------:R-:W-:-:S06]  /*0290*/  IMAD.MOV.U32 R16, RZ, RZ, 0x1 ;  /* 0x00000001ff107424 */ /* 0x000fcc00078e00ff */
[----:B0-----:R-:W-:-:S08]  /*02a0*/  DFMA R18, -R4, R16, 1 ;  /* 0x3ff000000412742b */ /* 0x001fd00000000110 */
[----:B------:R-:W-:-:S08]  /*02b0*/  DFMA R18, R18, R18, R18 ;  /* 0x000000121212722b */ /* 0x000fd00000000012 */
[----:B------:R-:W-:Y:S01]  /*02c0*/  DFMA R18, R16, R18, R16 ;  /* 0x000000121012722b */ /* 0x000fe20000000010 */
[----:B------:R-:W-:Y:S01]  /*02d0*/  BSSY.RECONVERGENT B0, `(.L_x_21) ;  /* 0x0000014000007945 */ /* 0x000fe20003800200 */
[----:B-----5:R-:W-:Y:S02]  /*02e0*/  DADD R20, R20, R24 ;  /* 0x0000000014147229 */ /* 0x020fe40000000018 */
[----:B--2---:R-:W-:Y:S02]  /*02f0*/  DMUL R22, R22, R8 ;  /* 0x0000000816167228 */ /* 0x004fe40000000000 */
[----:B----4-:R-:W-:-:S04]  /*0300*/  DADD R2, R2, R6 ;  /* 0x0000000002027229 */ /* 0x010fc80000000006 */
[----:B------:R-:W-:Y:S02]  /*0310*/  DMUL R20, R12, R20 ;  /* 0x000000140c147228 */ /* 0x000fe40000000000 */
[----:B------:R-:W-:Y:S02]  /*0320*/  DMUL R22, R22, R8 ;  /* 0x0000000816167228 */ /* 0x000fe40000000000 */
[----:B------:R-:W-:-:S04]  /*0330*/  DFMA R8, -R4, R18, 1 ;  /* 0x3ff000000408742b */ /* 0x000fc80000000112 */
[----:B------:R-:W-:Y:S02]  /*0340*/  DFMA R2, R14, R2, R20 ;  /* 0x000000020e02722b */ /* 0x000fe40000000014 */
[----:B------:R-:W-:Y:S02]  /*0350*/  DMUL R6, R22, R10 ;  /* 0x0000000a16067228 */ /* 0x000fe40000000000 */
[----:B------:R-:W-:-:S06]  /*0360*/  DFMA R8, R18, R8, R18 ;  /* 0x000000081208722b */ /* 0x000fcc0000000012 */
[----:B------:R-:W-:-:S08]  /*0370*/  DFMA R6, -R6, R10, R2 ;  /* 0x0000000a0606722b */ /* 0x000fd00000000102 */
[----:B------:R-:W-:-:S08]  /*0380*/  DMUL R2, R6, R8 ;  /* 0x0000000806027228 */ /* 0x000fd00000000000 */
[----:B------:R-:W-:-:S08]  /*0390*/  DFMA R10, -R4, R2, R6 ;  /* 0x00000002040a722b */ /* 0x000fd00000000106 */
[----:B------:R-:W-:Y:S01]  /*03a0*/  DFMA R2, R8, R10, R2 ;  /* 0x0000000a0802722b */ /* 0x000fe20000000002 */
[----:B------:R-:W-:-:S09]  /*03b0*/  FSETP.GEU.AND P1, PT, |R7|, 6.5827683646048100446e-37, PT ;  /* 0x036000000700780b */ /* 0x000fd20003f2e200 */
[----:B------:R-:W-:-:S05]  /*03c0*/  FFMA R8, RZ, R5, R3 ;  /* 0x00000005ff087223 */ /* 0x000fca0000000003 */
[----:B------:R-:W-:-:S13]  /*03d0*/  FSETP.GT.AND P0, PT, |R8|, 1.469367938527859385e-39, PT ;  /* 0x001000000800780b */ /* 0x000fda0003f04200 */
[----:B------:R-:W-:Y:S05]  /*03e0*/  @P0 BRA P1, `(.L_x_22) ;  /* 0x0000000000080947 */ /* 0x000fea0000800000 */
[----:B------:R-:W-:-:S07]  /*03f0*/  MOV R10, 0x410 ;  /* 0x00000410000a7802 */ /* 0x000fce0000000f00 */
[----:B------:R-:W-:Y:S05]  /*0400*/  CALL.REL.NOINC `($__internal_1_$__cuda_sm20_div_rn_f64_full) ;  /* 0x0000000000147944 */ /* 0x000fea0003c00000 */
.L_x_22:
[----:B------:R-:W-:Y:S05]  /*0410*/  BSYNC.RECONVERGENT B0 ;  /* 0x0000000000007941 */ /* 0x000fea0003800200 */
.L_x_21:
[----:B------:R-:W0:Y:S02]  /*0420*/  LDC.64 R4, c[0x0][0x380] ;  /* 0x0000e000ff047b82 */ /* 0x000e240000000a00 */
[----:B0-----:R-:W-:-:S05]  /*0430*/  IMAD.WIDE R4, R0, 0x8, R4 ;  /* 0x0000000800047825 */ /* 0x001fca00078e0204 */
[----:B------:R-:W-:Y:S01]  /*0440*/  STG.E.64 desc[UR4][R4.64], R2 ;  /* 0x0000000204007986 */ /* 0x000fe2000c101b04 */
[----:B------:R-:W-:Y:S05]  /*0450*/  EXIT ;  /* 0x000000000000794d */ /* 0x000fea0003800000 */
        .weak           $__internal_1_$__cuda_sm20_div_rn_f64_full
        .type           $__internal_1_$__cuda_sm20_div_rn_f64_full,@function
        .size           $__internal_1_$__cuda_sm20_div_rn_f64_full,(.L_x_56 - $__internal_1_$__cuda_sm20_div_rn_f64_full)
$__internal_1_$__cuda_sm20_div_rn_f64_full:
[C---:B------:R-:W-:Y:S01]  /*0460*/  FSETP.GEU.AND P0, PT, |R5|.reuse, 1.469367938527859385e-39, PT ;  /* 0x001000000500780b */ /* 0x040fe20003f0e200 */
[----:B------:R-:W-:Y:S01]  /*0470*/  IMAD.MOV.U32 R16, RZ, RZ, 0x1 ;  /* 0x00000001ff107424 */ /* 0x000fe200078e00ff */
[----:B------:R-:W-:Y:S01]  /*0480*/  LOP3.LUT R2, R5, 0x800fffff, RZ, 0xc0, !PT ;  /* 0x800fffff05027812 */ /* 0x000fe200078ec0ff */
[----:B------:R-:W-:Y:S01]  /*0490*/  BSSY.RECONVERGENT B1, `(.L_x_23) ;  /* 0x0000055000017945 */ /* 0x000fe20003800200 */
[C---:B------:R-:W-:Y:S02]  /*04a0*/  FSETP.GEU.AND P2, PT, |R7|.reuse, 1.469367938527859385e-39, PT ;  /* 0x001000000700780b */ /* 0x040fe40003f4e200 */
[----:B------:R-:W-:Y:S01]  /*04b0*/  LOP3.LUT R3, R2, 0x3ff00000, RZ, 0xfc, !PT ;  /* 0x3ff0000002037812 */ /* 0x000fe200078efcff */
[----:B------:R-:W-:Y:S01]  /*04c0*/  IMAD.MOV.U32 R2, RZ, RZ, R4 ;  /* 0x000000ffff027224 */ /* 0x000fe200078e0004 */
[----:B------:R-:W-:Y:S02]  /*04d0*/  LOP3.LUT R11, R7, 0x7ff00000, RZ, 0xc0, !PT ;  /* 0x7ff00000070b7812 */ /* 0x000fe400078ec0ff */
[----:B------:R-:W-:-:S03]  /*04e0*/  LOP3.LUT R14, R5, 0x7ff00000, RZ, 0xc0, !PT ;  /* 0x7ff00000050e7812 */ /* 0x000fc600078ec0ff */
[----:B------:R-:W-:Y:S01]  /*04f0*/  @!P0 DMUL R2, R4, 8.98846567431157953865e+307 ;  /* 0x7fe0000004028828 */ /* 0x000fe20000000000 */
[----:B------:R-:W-:-:S03]  /*0500*/  ISETP.GE.U32.AND P1, PT, R11, R14, PT ;  /* 0x0000000e0b00720c */ /* 0x000fc60003f26070 */
[----:B------:R-:W-:Y:S01]  /*0510*/  @!P2 LOP3.LUT R12, R5, 0x7ff00000, RZ, 0xc0, !PT ;  /* 0x7ff00000050ca812 */ /* 0x000fe200078ec0ff */
[----:B------:R-:W-:Y:S01]  /*0520*/  @!P2 IMAD.MOV.U32 R18, RZ, RZ, RZ ;  /* 0x000000ffff12a224 */ /* 0x000fe200078e00ff */
[----:B------:R-:W0:Y:S02]  /*0530*/  MUFU.RCP64H R17, R3 ;  /* 0x0000000300117308 */ /* 0x000e240000001800 */
[----:B------:R-:W-:Y:S01]  /*0540*/  @!P2 ISETP.GE.U32.AND P3, PT, R11, R12, PT ;  /* 0x0000000c0b00a20c */ /* 0x000fe20003f66070 */
[----:B------:R-:W-:-:S05]  /*0550*/  IMAD.MOV.U32 R12, RZ, RZ, 0x1ca00000 ;  /* 0x1ca00000ff0c7424 */ /* 0x000fca00078e00ff */
[----:B------:R-:W-:-:S04]  /*0560*/  @!P2 SEL R13, R12, 0x63400000, !P3 ;  /* 0x634000000c0da807 */ /* 0x000fc80005800000 */
[----:B------:R-:W-:-:S04]  /*0570*/  @!P2 LOP3.LUT R13, R13, 0x80000000, R7, 0xf8, !PT ;  /* 0x800000000d0da812 */ /* 0x000fc800078ef807 */
[----:B------:R-:W-:Y:S01]  /*0580*/  @!P2 LOP3.LUT R19, R13, 0x100000, RZ, 0xfc, !PT ;  /* 0x001000000d13a812 */ /* 0x000fe200078efcff */
[----:B0-----:R-:W-:-:S08]  /*0590*/  DFMA R8, R16, -R2, 1 ;  /* 0x3ff000001008742b */ /* 0x001fd00000000802 */
[----:B------:R-:W-:-:S08]  /*05a0*/  DFMA R8, R8, R8, R8 ;  /* 0x000000080808722b */ /* 0x000fd00000000008 */
[----:B------:R-:W-:Y:S01]  /*05b0*/  DFMA R16, R16, R8, R16 ;  /* 0x000000081010722b */ /* 0x000fe20000000010 */
[----:B------:R-:W-:Y:S01]  /*05c0*/  SEL R9, R12, 0x63400000, !P1 ;  /* 0x634000000c097807 */ /* 0x000fe20004800000 */
[----:B------:R-:W-:-:S03]  /*05d0*/  IMAD.MOV.U32 R8, RZ, RZ, R6 ;  /* 0x000000ffff087224 */ /* 0x000fc600078e0006 */
[----:B------:R-:W-:-:S03]  /*05e0*/  LOP3.LUT R9, R9, 0x800fffff, R7, 0xf8, !PT ;  /* 0x800fffff09097812 */ /* 0x000fc600078ef807 */
[----:B------:R-:W-:-:S03]  /*05f0*/  DFMA R20, R16, -R2, 1 ;  /* 0x3ff000001014742b */ /* 0x000fc60000000802 */
[----:B------:R-:W-:-:S05]  /*0600*/  @!P2 DFMA R8, R8, 2, -R18 ;  /* 0x400000000808a82b */ /* 0x000fca0000000812 */
[----:B------:R-:W-:Y:S01]  /*0610*/  DFMA R16, R16, R20, R16 ;  /* 0x000000141010722b */ /* 0x000fe20000000010 */
[----:B------:R-:W-:Y:S02]  /*0620*/  IMAD.MOV.U32 R21, RZ, RZ, R11 ;  /* 0x000000ffff157224 */ /* 0x000fe400078e000b */
[----:B------:R-:W-:Y:S01]  /*0630*/  IMAD.MOV.U32 R20, RZ, RZ, R14 ;  /* 0x000000ffff147224 */ /* 0x000fe200078e000e */
[----:B------:R-:W-:Y:S02]  /*0640*/  @!P0 LOP3.LUT R20, R3, 0x7ff00000, RZ, 0xc0, !PT ;  /* 0x7ff0000003148812 */ /* 0x000fe400078ec0ff */
[----:B------:R-:W-:Y:S02]  /*0650*/  @!P2 LOP3.LUT R21, R9, 0x7ff00000, RZ, 0xc0, !PT ;  /* 0x7ff000000915a812 */ /* 0x000fe400078ec0ff */
[----:B------:R-:W-:Y:S01]  /*0660*/  DMUL R18, R16, R8 ;  /* 0x0000000810127228 */ /* 0x000fe20000000000 */
[----:B------:R-:W-:Y:S02]  /*0670*/  VIADD R22, R20, 0xffffffff ;  /* 0xffffffff14167836 */ /* 0x000fe40000000000 */
[----:B------:R-:W-:-:S05]  /*0680*/  VIADD R13, R21, 0xffffffff ;  /* 0xffffffff150d7836 */ /* 0x000fca0000000000 */
[----:B------:R-:W-:Y:S01]  /*0690*/  DFMA R14, R18, -R2, R8 ;  /* 0x80000002120e722b */ /* 0x000fe20000000008 */
[----:B------:R-:W-:-:S04]  /*06a0*/  ISETP.GT.U32.AND P0, PT, R13, 0x7feffffe, PT ;  /* 0x7feffffe0d00780c */ /* 0x000fc80003f04070 */
[----:B------:R-:W-:-:S03]  /*06b0*/  ISETP.GT.U32.OR P0, PT, R22, 0x7feffffe, P0 ;  /* 0x7feffffe1600780c */ /* 0x000fc60000704470 */
[----:B------:R-:W-:-:S10]  /*06c0*/  DFMA R14, R16, R14, R18 ;  /* 0x0000000e100e722b */ /* 0x000fd40000000012 */
[----:B------:R-:W-:Y:S05]  /*06d0*/  @P0 BRA `(.L_x_24) ;  /* 0x00000000006c0947 */ /* 0x000fea0003800000 */
[----:B------:R-:W-:-:S04]  /*06e0*/  LOP3.LUT R16, R5, 0x7ff00000, RZ, 0xc0, !PT ;  /* 0x7ff0000005107812 */ /* 0x000fc800078ec0ff */
[CC--:B------:R-:W-:Y:S02]  /*06f0*/  VIADDMNMX R6, R11.reuse, -R16.reuse, 0xb9600000, !PT ;  /* 0xb96000000b067446 */ /* 0x0c0fe40007800910 */
[----:B------:R-:W-:Y:S02]  /*0700*/  ISETP.GE.U32.AND P0, PT, R11, R16, PT ;  /* 0x000000100b00720c */ /* 0x000fe40003f06070 */
[----:B------:R-:W-:Y:S02]  /*0710*/  VIMNMX R6, PT, PT, R6, 0x46a00000, PT ;  /* 0x46a0000006067848 */ /* 0x000fe40003fe0100 */
[----:B------:R-:W-:-:S05]  /*0720*/  SEL R11, R12, 0x63400000, !P0 ;  /* 0x634000000c0b7807 */ /* 0x000fca0004000000 */
[----:B------:R-:W-:Y:S02]  /*0730*/  IMAD.IADD R11, R6, 0x1, -R11 ;  /* 0x00000001060b7824 */ /* 0x000fe400078e0a0b */
[----:B------:R-:W-:Y:S02]  /*0740*/  IMAD.MOV.U32 R6, RZ, RZ, RZ ;  /* 0x000000ffff067224 */ /* 0x000fe400078e00ff */
[----:B------:R-:W-:-:S06]  /*0750*/  VIADD R7, R11, 0x7fe00000 ;  /* 0x7fe000000b077836 */ /* 0x000fcc0000000000 */
        /* <DEDUP_REMOVED lines=10> */
[----:B------:R-:W-:Y:S01]  /*0800*/  DMUL.RP R6, R14, R6 ;  /* 0x000000060e067228 */ /* 0x000fe20000008000 */
[----:B------:R-:W-:Y:S01]  /*0810*/  IMAD.MOV.U32 R2, RZ, RZ, RZ ;  /* 0x000000ffff027224 */ /* 0x000fe200078e00ff */
[----:B------:R-:W-:-:S05]  /*0820*/  IADD3 R11, PT, PT, -R11, -0x43300000, RZ ;  /* 0xbcd000000b0b7810 */ /* 0x000fca0007ffe1ff */
[----:B------:R-:W-:-:S03]  /*0830*/  DFMA R2, R12, -R2, R14 ;  /* 0x800000020c02722b */ /* 0x000fc6000000000e */
[----:B------:R-:W-:-:S07]  /*0840*/  LOP3.LUT R5, R7, R5, RZ, 0x3c, !PT ;  /* 0x0000000507057212 */ /* 0x000fce00078e3cff */
[----:B------:R-:W-:-:S04]  /*0850*/  FSETP.NEU.AND P0, PT, |R3|, R11, PT ;  /* 0x0000000b0300720b */ /* 0x000fc80003f0d200 */
[----:B------:R-:W-:Y:S02]  /*0860*/  FSEL R12, R6, R12, !P0 ;  /* 0x0000000c060c7208 */ /* 0x000fe40004000000 */
[----:B------:R-:W-:Y:S01]  /*0870*/  FSEL R13, R5, R13, !P0 ;  /* 0x0000000d050d7208 */ /* 0x000fe20004000000 */
[----:B------:R-:W-:Y:S06]  /*0880*/  BRA `(.L_x_25) ;  /* 0x0000000000547947 */ /* 0x000fec0003800000 */
.L_x_24:
[----:B------:R-:W-:-:S14]  /*0890*/  DSETP.NAN.AND P0, PT, R6, R6, PT ;  /* 0x000000060600722a */ /* 0x000fdc0003f08000 */
[----:B------:R-:W-:Y:S05]  /*08a0*/  @P0 BRA `(.L_x_26) ;  /* 0x0000000000440947 */ /* 0x000fea0003800000 */
[----:B------:R-:W-:-:S14]  /*08b0*/  DSETP.NAN.AND P0, PT, R4, R4, PT ;  /* 0x000000040400722a */ /* 0x000fdc0003f08000 */
[----:B------:R-:W-:Y:S05]  /*08c0*/  @P0 BRA `(.L_x_27) ;  /* 0x0000000000300947 */ /* 0x000fea0003800000 */
[----:B------:R-:W-:Y:S01]  /*08d0*/  ISETP.NE.AND P0, PT, R21, R20, PT ;  /* 0x000000141500720c */ /* 0x000fe20003f05270 */
[----:B------:R-:W-:Y:S02]  /*08e0*/  IMAD.MOV.U32 R12, RZ, RZ, 0x0 ;  /* 0x00000000ff0c7424 */ /* 0x000fe400078e00ff */
[----:B------:R-:W-:-:S10]  /*08f0*/  IMAD.MOV.U32 R13, RZ, RZ, -0x80000 ;  /* 0xfff80000ff0d7424 */ /* 0x000fd400078e00ff */
[----:B------:R-:W-:Y:S05]  /*0900*/  @!P0 BRA `(.L_x_25) ;  /* 0x0000000000348947 */ /* 0x000fea0003800000 */
[----:B------:R-:W-:Y:S02]  /*0910*/  ISETP.NE.AND P0, PT, R21, 0x7ff00000, PT ;  /* 0x7ff000001500780c */ /* 0x000fe40003f05270 */
[----:B------:R-:W-:Y:S02]  /*0920*/  LOP3.LUT R13, R7, 0x80000000, R5, 0x48, !PT ;  /* 0x80000000070d7812 */ /* 0x000fe400078e4805 */
[----:B------:R-:W-:-:S13]  /*0930*/  ISETP.EQ.OR P0, PT, R20, RZ, !P0 ;  /* 0x000000ff1400720c */ /* 0x000fda0004702670 */
[----:B------:R-:W-:Y:S01]  /*0940*/  @P0 LOP3.LUT R2, R13, 0x7ff00000, RZ, 0xfc, !PT ;  /* 0x7ff000000d020812 */ /* 0x000fe200078efcff */
[----:B------:R-:W-:Y:S02]  /*0950*/  @!P0 IMAD.MOV.U32 R12, RZ, RZ, RZ ;  /* 0x000000ffff0c8224 */ /* 0x000fe400078e00ff */
[----:B------:R-:W-:Y:S02]  /*0960*/  @P0 IMAD.MOV.U32 R12, RZ, RZ, RZ ;  /* 0x000000ffff0c0224 */ /* 0x000fe400078e00ff */
[----:B------:R-:W-:Y:S01]  /*0970*/  @P0 IMAD.MOV.U32 R13, RZ, RZ, R2 ;  /* 0x000000ffff0d0224 */ /* 0x000fe200078e0002 */
[----:B------:R-:W-:Y:S06]  /*0980*/  BRA `(.L_x_25) ;  /* 0x0000000000147947 */ /* 0x000fec0003800000 */
.L_x_27:
[----:B------:R-:W-:Y:S01]  /*0990*/  LOP3.LUT R13, R5, 0x80000, RZ, 0xfc, !PT ;  /* 0x00080000050d7812 */ /* 0x000fe200078efcff */
[----:B------:R-:W-:Y:S01]  /*09a0*/  IMAD.MOV.U32 R12, RZ, RZ, R4 ;  /* 0x000000ffff0c7224 */ /* 0x000fe200078e0004 */
[----:B------:R-:W-:Y:S06]  /*09b0*/  BRA `(.L_x_25) ;  /* 0x0000000000087947 */ /* 0x000fec0003800000 */
.L_x_26:
[----:B------:R-:W-:Y:S01]  /*09c0*/  LOP3.LUT R13, R7, 0x80000, RZ, 0xfc, !PT ;  /* 0x00080000070d7812 */ /* 0x000fe200078efcff */
[----:B------:R-:W-:-:S07]  /*09d0*/  IMAD.MOV.U32 R12, RZ, RZ, R6 ;  /* 0x000000ffff0c7224 */ /* 0x000fce00078e0006 */
.L_x_25:
[----:B------:R-:W-:Y:S05]  /*09e0*/  BSYNC.RECONVERGENT B1 ;  /* 0x0000000000017941 */ /* 0x000fea0003800200 */
.L_x_23:
[----:B------:R-:W-:Y:S02]  /*09f0*/  IMAD.MOV.U32 R11, RZ, RZ, 0x0 ;  /* 0x00000000ff0b7424 */ /* 0x000fe400078e00ff */
[----:B------:R-:W-:Y:S02]  /*0a00*/  IMAD.MOV.U32 R2, RZ, RZ, R12 ;  /* 0x000000ffff027224 */ /* 0x000fe400078e000c */
[----:B------:R-:W-:Y:S01]  /*0a10*/  IMAD.MOV.U32 R3, RZ, RZ, R13 ;  /* 0x000000ffff037224 */ /* 0x000fe200078e000d */
[----:B------:R-:W-:Y:S06]  /*0a20*/  RET.REL.NODEC R10 `(_Z7looppjiPdS_S_ddii) ;  /* 0xfffffff40a747950 */ /* 0x000fec0003c3ffff */
.L_x_28:
        /* <DEDUP_REMOVED lines=13> */
.L_x_56:


//--------------------- .text._Z7loopbjiPdS_S_dddiii --------------------------
	.section	.text._Z7loopbjiPdS_S_dddiii,"ax",@progbits
	.align	128
        .global         _Z7loopbjiPdS_S_dddiii
        .type           _Z7loopbjiPdS_S_dddiii,@function
        .size           _Z7loopbjiPdS_S_dddiii,(.L_x_59 - _Z7loopbjiPdS_S_dddiii)
        .other          _Z7loopbjiPdS_S_dddiii,@"STO_CUDA_ENTRY STV_DEFAULT"
_Z7loopbjiPdS_S_dddiii:
.text._Z7loopbjiPdS_S_dddiii:
[----:B------:R-:W-:Y:S01]  /*0000*/  LDC R1, c[0x0][0x37c] ;  /* 0x0000df00ff017b82 */ /* 0x000fe20000000800 */
[----:B------:R-:W0:Y:S07]  /*0010*/  S2R R3, SR_TID.Y ;  /* 0x0000000000037919 */ /* 0x000e2e0000002200 */
[----:B------:R-:W0:Y:S01]  /*0020*/  S2UR UR6, SR_CTAID.Y ;  /* 0x00000000000679c3 */ /* 0x000e220000002600 */
[----:B------:R-:W1:Y:S01]  /*0030*/  LDCU UR4, c[0x0][0x3b8] ;  /* 0x00007700ff0477ac */ /* 0x000e620008000800 */
[----:B------:R-:W2:Y:S01]  /*0040*/  S2R R0, SR_TID.X ;  /* 0x0000000000007919 */ /* 0x000ea20000002100 */
[----:B------:R-:W3:Y:S05]  /*0050*/  LDCU UR5, c[0x0][0x3b4] ;  /* 0x00007680ff0577ac */ /* 0x000eea0008000800 */
[----:B------:R-:W0:Y:S08]  /*0060*/  LDC R2, c[0x0][0x364] ;  /* 0x0000d900ff027b82 */ /* 0x000e300000000800 */
[----:B------:R-:W2:Y:S01]  /*0070*/  S2UR UR7, SR_CTAID.X ;  /* 0x00000000000779c3 */ /* 0x000ea20000002500 */
[----:B-1----:R-:W-:-:S07]  /*0080*/  UIADD3 UR4, UPT, UPT, UR4, -0x1, URZ ;  /* 0xffffffff04047890 */ /* 0x002fce000fffe0ff */
[----:B------:R-:W2:Y:S01]  /*0090*/  LDC R9, c[0x0][0x360] ;  /* 0x0000d800ff097b82 */ /* 0x000ea20000000800 */
[----:B0-----:R-:W-:-:S05]  /*00a0*/  IMAD R2, R2, UR6, R3 ;  /* 0x0000000602027c24 */ /* 0x001fca000f8e0203 */
[----:B------:R-:W-:Y:S01]  /*00b0*/  ISETP.GE.AND P0, PT, R2, UR4, PT ;  /* 0x0000000402007c0c */ /* 0x000fe2000bf06270 */
[----:B---3--:R-:W-:-:S03]  /*00c0*/  UIADD3 UR4, UPT, UPT, UR5, -0x1, URZ ;  /* 0xffffffff05047890 */ /* 0x008fc6000fffe0ff */
[----:B------:R-:W-:Y:S01]  /*00d0*/  ISETP.EQ.OR P0, PT, R2, RZ, P0 ;  /* 0x000000ff0200720c */ /* 0x000fe20000702670 */
[----:B--2---:R-:W-:-:S05]  /*00e0*/  IMAD R9, R9, UR7, R0 ;  /* 0x0000000709097c24 */ /* 0x004fca000f8e0200 */
[----:B------:R-:W-:-:S04]  /*00f0*/  ISETP.LT.OR P0, PT, R9, 0x1, P0 ;  /* 0x000000010900780c */ /* 0x000fc80000701670 */
[----:B------:R-:W-:-:S13]  /*0100*/  ISETP.GE.OR P0, PT, R9, UR4, P0 ;  /* 0x0000000409007c0c */ /* 0x000fda0008706670 */
[----:B------:R-:W-:Y:S05]  /*0110*/  @P0 EXIT ;  /* 0x000000000000094d */ /* 0x000fea0003800000 */
[----:B------:R-:W0:Y:S01]  /*0120*/  LDC R0, c[0x0][0x3ac] ;  /* 0x0000eb00ff007b82 */ /* 0x000e220000000800 */
[----:B------:R-:W1:Y:S07]  /*0130*/  LDCU.64 UR10, c[0x0][0x358] ;  /* 0x00006b00ff0a77ac */ /* 0x000e6e0008000a00 */
[----:B------:R-:W2:Y:S01]  /*0140*/  LDC.64 R10, c[0x0][0x3a8] ;  /* 0x0000ea00ff0a7b82 */ /* 0x000ea20000000a00 */
[----:B0-----:R-:W2:Y:S01]  /*0150*/  MUFU.RCP64H R5, R0 ;  /* 0x0000000000057308 */ /* 0x001ea20000001800 */
[----:B------:R-:W-:-:S05]  /*0160*/  VIADD R4, R0, 0x300402 ;  /* 0x0030040200047836 */ /* 0x000fca0000000000 */
[----:B------:R-:W-:Y:S01]  /*0170*/  FSETP.GEU.AND P0, PT, |R4|, 5.8789094863358348022e-39, PT ;  /* 0x004004020400780b */ /* 0x000fe20003f0e200 */
[----:B--2---:R-:W-:-:S08]  /*0180*/  DFMA R6, R4, -R10, 1 ;  /* 0x3ff000000406742b */ /* 0x004fd0000000080a */
[----:B------:R-:W-:-:S08]  /*0190*/  DFMA R6, R6, R6, R6 ;  /* 0x000000060606722b */ /* 0x000fd00000000006 */
[----:B------:R-:W-:-:S08]  /*01a0*/  DFMA R6, R4, R6, R4 ;  /* 0x000000060406722b */ /* 0x000fd00000000004 */
[----:B------:R-:W-:-:S08]  /*01b0*/  DFMA R10, R6, -R10, 1 ;  /* 0x3ff00000060a742b */ /* 0x000fd0000000080a */
[----:B------:R-:W-:-:S10]  /*01c0*/  DFMA R10, R6, R10, R6 ;  /* 0x0000000a060a722b */ /* 0x000fd40000000006 */
[----:B------:R-:W-:Y:S02]  /*01d0*/  R2UR UR4, R10 ;  /* 0x000000000a0472ca */ /* 0x000fe400000e0000 */
[----:B------:R-:W-:Y:S01]  /*01e0*/  R2UR UR5, R11 ;  /* 0x000000000b0572ca */ /* 0x000fe200000e0000 */
[----:B-1----:R-:W-:-:S14]  /*01f0*/  @P0 BRA `(.L_x_29) ;  /* 0x0000000000100947 */ /* 0x002fdc0003800000 */
[----:B------:R-:W-:-:S05]  /*0200*/  LOP3.LUT R0, R0, 0x7fffffff, RZ, 0xc0, !PT ;  /* 0x7fffffff00007812 */ /* 0x000fca00078ec0ff */
[----:B------:R-:W-:Y:S01]  /*0210*/  VIADD R6, R0, 0xfff00000 ;  /* 0xfff0000000067836 */ /* 0x000fe20000000000 */
[----:B------:R-:W-:-:S07]  /*0220*/  MOV R0, 0x240 ;  /* 0x0000024000007802 */ /* 0x000fce0000000f00 */
[----:B------:R-:W-:Y:S05]  /*0230*/  CALL.REL.NOINC `($__internal_2_$__cuda_sm20_dblrcp_rn_slowpath_v3) ;  /* 0x0000000c00507944 */ /* 0x000fea0003c00000 */
.L_x_29:
[----:B------:R-:W0:Y:S01]  /*0240*/  LDC.64 R20, c[0x0][0x388] ;  /* 0x0000e200ff147b82 */ /* 0x000e220000000a00 */
[----:B------:R-:W1:Y:S07]  /*0250*/  LDCU UR6, c[0x0][0x3b4] ;  /* 0x00007680ff0677ac */ /* 0x000e6e0008000800 */
[----:B------:R-:W2:Y:S01]  /*0260*/  LDC.64 R10, c[0x0][0x398] ;  /* 0x0000e600ff0a7b82 */ /* 0x000ea20000000a00 */
[----:B-1----:R-:W-:-:S04]  /*0270*/  IMAD R0, R2, UR6, R9 ;  /* 0x0000000602007c24 */ /* 0x002fc8000f8e0209 */
[----:B0-----:R-:W-:-:S05]  /*0280*/  IMAD.WIDE R20, R0, 0x8, R20 ;  /* 0x0000000800147825 */ /* 0x001fca00078e0214 */
[----:B------:R-:W3:Y:S04]  /*0290*/  LDG.E.64 R6, desc[UR10][R20.64+0x8] ;  /* 0x0000080a14067981 */ /* 0x000ee8000c1e1b00 */
[----:B------:R-:W3:Y:S01]  /*02a0*/  LDG.E.64 R4, desc[UR10][R20.64+-0x8] ;  /* 0xfffff80a14047981 */ /* 0x000ee2000c1e1b00 */
[----:B--2---:R-:W-:Y:S01]  /*02b0*/  DADD R10, R10, R10 ;  /* 0x000000000a0a7229 */ /* 0x004fe2000000000a */
[----:B------:R-:W-:Y:S09]  /*02c0*/  BSSY.RECONVERGENT B0, `(.L_x_30) ;  /* 0x000001f000007945 */ /* 0x000ff20003800200 */
[----:B------:R-:W-:-:S02]  /*02d0*/  R2UR UR7, R11 ;  /* 0x000000000b0772ca */ /* 0x000fc400000e0000 */
[----:B------:R-:W-:Y:S01]  /*02e0*/  R2UR UR6, R10 ;  /* 0x000000000a0672ca */ /* 0x000fe200000e0000 */
[----:B------:R-:W-:-:S10]  /*02f0*/  IMAD.MOV.U32 R10, RZ, RZ, 0x1 ;  /* 0x00000001ff0a7424 */ /* 0x000fd400078e00ff */
[----:B------:R-:W0:Y:S01]  /*0300*/  MUFU.RCP64H R11, UR7 ;  /* 0x00000007000b7d08 */ /* 0x000e220008001800 */
[----:B------:R-:W-:Y:S02]  /*0310*/  IMAD.U32 R13, RZ, RZ, UR7 ;  /* 0x00000007ff0d7e24 */ /* 0x000fe4000f8e00ff */
[----:B------:R-:W-:Y:S02]  /*0320*/  IMAD.U32 R12, RZ, RZ, UR6 ;  /* 0x00000006ff0c7e24 */ /* 0x000fe4000f8e00ff */
[----:B------:R-:W-:Y:S02]  /*0330*/  IMAD.U32 R14, RZ, RZ, UR6 ;  /* 0x00000006ff0e7e24 */ /* 0x000fe4000f8e00ff */
[----:B------:R-:W-:Y:S02]  /*0340*/  IMAD.U32 R15, RZ, RZ, UR7 ;  /* 0x00000007ff0f7e24 */ /* 0x000fe4000f8e00ff */
[----:B0-----:R-:W-:-:S08]  /*0350*/  DFMA R12, R10, -R12, 1 ;  /* 0x3ff000000a0c742b */ /* 0x001fd0000000080c */
[----:B------:R-:W-:-:S08]  /*0360*/  DFMA R12, R12, R12, R12 ;  /* 0x0000000c0c0c722b */ /* 0x000fd0000000000c */
[----:B------:R-:W-:-:S08]  /*0370*/  DFMA R10, R10, R12, R10 ;  /* 0x0000000c0a0a722b */ /* 0x000fd0000000000a */
[----:B------:R-:W-:-:S08]  /*0380*/  DFMA R14, R10, -R14, 1 ;  /* 0x3ff000000a0e742b */ /* 0x000fd0000000080e */
[----:B------:R-:W-:Y:S02]  /*0390*/  DFMA R14, R10, R14, R10 ;  /* 0x0000000e0a0e722b */ /* 0x000fe4000000000a */
[----:B---3--:R-:W-:-:S08]  /*03a0*/  DADD R12, R6, -R4 ;  /* 0x00000000060c7229 */ /* 0x008fd00000000804 */
[----:B------:R-:W-:Y:S02]  /*03b0*/  DMUL R4, R12, R14 ;  /* 0x0000000e0c047228 */ /* 0x000fe40000000000 */
[----:B------:R-:W-:-:S06]  /*03c0*/  FSETP.GEU.AND P1, PT, |R13|, 6.5827683646048100446e-37, PT ;  /* 0x036000000d00780b */ /* 0x000fcc0003f2e200 */
[----:B------:R-:W-:-:S08]  /*03d0*/  DFMA R6, R4, -UR6, R12 ;  /* 0x8000000604067c2b */ /* 0x000fd0000800000c */
[----:B------:R-:W-:-:S10]  /*03e0*/  DFMA R4, R14, R6, R4 ;  /* 0x000000060e04722b */ /* 0x000fd40000000004 */
[----:B------:R-:W-:-:S05]  /*03f0*/  FFMA R3, RZ, UR7, R5 ;  /* 0x00000007ff037c23 */ /* 0x000fca0008000005 */
[----:B------:R-:W-:-:S13]  /*0400*/  FSETP.GT.AND P0, PT, |R3|, 1.469367938527859385e-39, PT ;  /* 0x001000000300780b */ /* 0x000fda0003f04200 */
[----:B------:R-:W-:Y:S05]  /*0410*/  @P0 BRA P1, `(.L_x_31) ;  /* 0x0000000000240947 */ /* 0x000fea0000800000 */
[----:B------:R-:W-:Y:S01]  /*0420*/  IMAD.U32 R5, RZ, RZ, UR7 ;  /* 0x00000007ff057e24 */ /* 0x000fe2000f8e00ff */
[----:B------:R-:W-:Y:S01]  /*0430*/  MOV R14, UR6 ;  /* 0x00000006000e7c02 */ /* 0x000fe20008000f00 */
[----:B------:R-:W-:Y:S01]  /*0440*/  IMAD.U32 R15, RZ, RZ, UR7 ;  /* 0x00000007ff0f7e24 */ /* 0x000fe2000f8e00ff */
[----:B------:R-:W-:Y:S01]  /*0450*/  MOV R6, 0x490 ;  /* 0x0000049000067802 */ /* 0x000fe20000000f00 */
[----:B------:R-:W-:Y:S02]  /*0460*/  IMAD.U32 R4, RZ, RZ, UR6 ;  /* 0x00000006ff047e24 */ /* 0x000fe4000f8e00ff */
[----:B------:R-:W-:-:S07]  /*0470*/  IMAD.MOV.U32 R15, RZ, RZ, R5 ;  /* 0x000000ffff0f7224 */ /* 0x000fce00078e0005 */
[----:B------:R-:W-:Y:S05]  /*0480*/  CALL.REL.NOINC `($__internal_3_$__cuda_sm20_div_rn_f64_full) ;  /* 0x0000000c00707944 */ /* 0x000fea0003c00000 */
[----:B------:R-:W-:Y:S02]  /*0490*/  IMAD.MOV.U32 R4, RZ, RZ, R28 ;  /* 0x000000ffff047224 */ /* 0x000fe400078e001c */
[----:B------:R-:W-:-:S07]  /*04a0*/  IMAD.MOV.U32 R5, RZ, RZ, R29 ;  /* 0x000000ffff057224 */ /* 0x000fce00078e001d */
.L_x_31:
[----:B------:R-:W-:Y:S05]  /*04b0*/  BSYNC.RECONVERGENT B0 ;  /* 0x0000000000007941 */ /* 0x000fea0003800200 */
.L_x_30:
[----:B------:R-:W0:Y:S08]  /*04c0*/  LDC R7, c[0x0][0x3b4] ;  /* 0x0000ed00ff077b82 */ /* 0x000e300000000800 */
[----:B------:R-:W1:Y:S01]  /*04d0*/  LDC.64 R18, c[0x0][0x390] ;  /* 0x0000e400ff127b82 */ /* 0x000e620000000a00 */
[----:B0-----:R-:W-:Y:S01]  /*04e0*/  IADD3 R3, PT, PT, -R7, RZ, RZ ;  /* 0x000000ff07037210 */ /* 0x001fe20007ffe1ff */
[----:B------:R-:W-:-:S04]  /*04f0*/  IMAD R2, R2, R7, R7 ;  /* 0x0000000702027224 */ /* 0x000fc800078e0207 */
[----:B------:R-:W-:Y:S02]  /*0500*/  IMAD R2, R3, 0x2, R2 ;  /* 0x0000000203027824 */ /* 0x000fe400078e0202 */
[----:B------:R-:W-:Y:S02]  /*0510*/  IMAD.IADD R3, R0, 0x1, R7 ;  /* 0x0000000100037824 */ /* 0x000fe400078e0207 */
[----:B------:R-:W-:Y:S01]  /*0520*/  IMAD.IADD R9, R9, 0x1, R2 ;  /* 0x0000000109097824 */ /* 0x000fe200078e0202 */
[----:B------:R-:W0:Y:S01]  /*0530*/  LDC.64 R6, c[0x0][0x3a0] ;  /* 0x0000e800ff067b82 */ /* 0x000e220000000a00 */
[----:B-1----:R-:W-:-:S04]  /*0540*/  IMAD.WIDE R2, R3, 0x8, R18 ;  /* 0x0000000803027825 */ /* 0x002fc800078e0212 */
[----:B------:R-:W-:Y:S02]  /*0550*/  IMAD.WIDE R18, R9, 0x8, R18 ;  /* 0x0000000809127825 */ /* 0x000fe400078e0212 */
[----:B------:R-:W2:Y:S04]  /*0560*/  LDG.E.64 R2, desc[UR10][R2.64] ;  /* 0x0000000a02027981 */ /* 0x000ea8000c1e1b00 */
[----:B------:R-:W2:Y:S01]  /*0570*/  LDG.E.64 R12, desc[UR10][R18.64] ;  /* 0x0000000a120c7981 */ /* 0x000ea2000c1e1b00 */
[----:B------:R-:W-:Y:S01]  /*0580*/  BSSY.RECONVERGENT B0, `(.L_x_32) ;  /* 0x0000020000007945 */ /* 0x000fe20003800200 */
[----:B0-----:R-:W-:-:S10]  /*0590*/  DADD R6, R6, R6 ;  /* 0x0000000006067229 */ /* 0x001fd40000000006 */
[----:B------:R-:W-:Y:S02]  /*05a0*/  R2UR UR9, R7 ;  /* 0x00000000070972ca */ /* 0x000fe400000e0000 */
[----:B------:R-:W-:Y:S01]  /*05b0*/  R2UR UR8, R6 ;  /* 0x00000000060872ca */ /* 0x000fe200000e0000 */
[----:B------:R-:W-:-:S10]  /*05c0*/  IMAD.MOV.U32 R6, RZ, RZ, 0x1 ;  /* 0x00000001ff067424 */ /* 0x000fd400078e00ff */
[----:B------:R-:W0:Y:S01]  /*05d0*/  MUFU.RCP64H R7, UR9 ;  /* 0x0000000900077d08 */ /* 0x000e220008001800 */
[----:B------:R-:W-:Y:S02]  /*05e0*/  IMAD.U32 R11, RZ, RZ, UR9 ;  /* 0x00000009ff0b7e24 */ /* 0x000fe4000f8e00ff */
[----:B------:R-:W-:-:S06]  /*05f0*/  IMAD.U32 R10, RZ, RZ, UR8 ;  /* 0x00000008ff0a7e24 */ /* 0x000fcc000f8e00ff */
[----:B0-----:R-:W-:-:S08]  /*0600*/  DFMA R10, R6, -R10, 1 ;  /* 0x3ff00000060a742b */ /* 0x001fd0000000080a */
[----:B------:R-:W-:-:S08]  /*0610*/  DFMA R10, R10, R10, R10 ;  /* 0x0000000a0a0a722b */ /* 0x000fd0000000000a */
[----:B------:R-:W-:Y:S01]  /*0620*/  DFMA R10, R6, R10, R6 ;  /* 0x0000000a060a722b */ /* 0x000fe20000000006 */
[----:B------:R-:W-:Y:S01]  /*0630*/  MOV R6, UR8 ;  /* 0x0000000800067c02 */ /* 0x000fe20008000f00 */
[----:B------:R-:W-:-:S06]  /*0640*/  IMAD.U32 R7, RZ, RZ, UR9 ;  /* 0x00000009ff077e24 */ /* 0x000fcc000f8e00ff */
[----:B------:R-:W-:-:S08]  /*0650*/  DFMA R6, R10, -R6, 1 ;  /* 0x3ff000000a06742b */ /* 0x000fd00000000806 */
[----:B------:R-:W-:Y:S02]  /*0660*/  DFMA R6, R10, R6, R10 ;  /* 0x000000060a06722b */ /* 0x000fe4000000000a */
[----:B--2---:R-:W-:-:S08]  /*0670*/  DADD R12, R2, -R12 ;  /* 0x00000000020c7229 */ /* 0x004fd0000000080c */
        /* <DEDUP_REMOVED lines=8> */
[----:B------:R-:W-:Y:S01]  /*0700*/  MOV R6, 0x760 ;  /* 0x0000076000067802 */ /* 0x000fe20000000f00 */
[----:B------:R-:W-:Y:S02]  /*0710*/  IMAD.U32 R15, RZ, RZ, UR9 ;  /* 0x00000009ff0f7e24 */ /* 0x000fe4000f8e00ff */
[----:B------:R-:W-:Y:S02]  /*0720*/  IMAD.U32 R14, RZ, RZ, UR8 ;  /* 0x00000008ff0e7e24 */ /* 0x000fe4000f8e00ff */
[----:B------:R-:W-:Y:S02]  /*0730*/  IMAD.U32 R2, RZ, RZ, UR8 ;  /* 0x00000008ff027e24 */ /* 0x000fe4000f8e00ff */
[----:B------:R-:W-:-:S07]  /*0740*/  IMAD.MOV.U32 R15, RZ, RZ, R3 ;  /* 0x000000ffff0f7224 */ /* 0x000fce00078e0003 */
[----:B------:R-:W-:Y:S05]  /*0750*/  CALL.REL.NOINC `($__internal_3_$__cuda_sm20_div_rn_f64_full) ;  /* 0x0000000800bc7944 */ /* 0x000fea0003c00000 */
[----:B------:R-:W-:Y:S01]  /*0760*/  MOV R2, R28 ;  /* 0x0000001c00027202 */ /* 0x000fe20000000f00 */
[----:B------:R-:W-:-:S07]  /*0770*/  IMAD.MOV.U32 R3, RZ, RZ, R29 ;  /* 0x000000ffff037224 */ /* 0x000fce00078e001d */
.L_x_33:
[----:B------:R-:W-:Y:S05]  /*0780*/  BSYNC.RECONVERGENT B0 ;  /* 0x0000000000007941 */ /* 0x000fea0003800200 */
.L_x_32:
[----:B------:R-:W-:Y:S01]  /*0790*/  DADD R22, -RZ, |R4| ;  /* 0x00000000ff167229 */ /* 0x000fe20000000504 */
[----:B------:R-:W-:Y:S01]  /*07a0*/  BSSY.RECONVERGENT B0, `(.L_x_34) ;  /* 0x0000003000007945 */ /* 0x000fe20003800200 */
[----:B------:R-:W-:-:S09]  /*07b0*/  MOV R8, 0x7d0 ;  /* 0x000007d000087802 */ /* 0x000fd20000000f00 */
[----:B------:R-:W-:Y:S05]  /*07c0*/  CALL.REL.NOINC `($_Z7loopbjiPdS_S_dddiii$__internal_accurate_pow) ;  /* 0x0000001000087944 */ /* 0x000fea0003c00000 */
[----:B------:R-:W-:Y:S05]  /*07d0*/  BSYNC.RECONVERGENT B0 ;  /* 0x0000000000007941 */ /* 0x000fea0003800200 */
.L_x_34:
[----:B------:R-:W0:Y:S08]  /*07e0*/  LDC.64 R6, c[0x0][0x388] ;  /* 0x0000e200ff067b82 */ /* 0x000e300000000a00 */
[----:B------:R-:W1:Y:S01]  /*07f0*/  LDC R13, c[0x0][0x3b4] ;  /* 0x0000ed00ff0d7b82 */ /* 0x000e620000000800 */
[----:B0-----:R-:W-:-:S06]  /*0800*/  IMAD.WIDE R6, R9, 0x8, R6 ;  /* 0x0000000809067825 */ /* 0x001fcc00078e0206 */
[----:B------:R-:W2:Y:S01]  /*0810*/  LDG.E.64 R6, desc[UR10][R6.64] ;  /* 0x0000000a06067981 */ /* 0x000ea2000c1e1b00 */
[----:B-1----:R-:W-:-:S05]  /*0820*/  IMAD.WIDE R20, R13, 0x8, R20 ;  /* 0x000000080d147825 */ /* 0x002fca00078e0214 */
[----:B------:R-:W2:Y:S01]  /*0830*/  LDG.E.64 R12, desc[UR10][R20.64] ;  /* 0x0000000a140c7981 */ /* 0x000ea2000c1e1b00 */
[----:B------:R-:W0:Y:S01]  /*0840*/  MUFU.RCP64H R9, UR9 ;  /* 0x0000000900097d08 */ /* 0x000e220008001800 */
[----:B------:R-:W-:Y:S02]  /*0850*/  IMAD.U32 R14, RZ, RZ, UR8 ;  /* 0x00000008ff0e7e24 */ /* 0x000fe4000f8e00ff */
[----:B------:R-:W-:Y:S02]  /*0860*/  IMAD.U32 R15, RZ, RZ, UR9 ;  /* 0x00000009ff0f7e24 */ /* 0x000fe4000f8e00ff */
[----:B------:R-:W-:-:S06]  /*0870*/  IMAD.MOV.U32 R8, RZ, RZ, 0x1 ;  /* 0x00000001ff087424 */ /* 0x000fcc00078e00ff */
[----:B0-----:R-:W-:-:S08]  /*0880*/  DFMA R14, R8, -R14, 1 ;  /* 0x3ff00000080e742b */ /* 0x001fd0000000080e */
[----:B------:R-:W-:-:S08]  /*0890*/  DFMA R14, R14, R14, R14 ;  /* 0x0000000e0e0e722b */ /* 0x000fd0000000000e */
[----:B------:R-:W-:Y:S01]  /*08a0*/  DFMA R14, R8, R14, R8 ;  /* 0x0000000e080e722b */ /* 0x000fe20000000008 */
[----:B------:R-:W-:Y:S02]  /*08b0*/  IMAD.U32 R8, RZ, RZ, UR8 ;  /* 0x00000008ff087e24 */ /* 0x000fe4000f8e00ff */
[----:B------:R-:W-:-:S06]  /*08c0*/  IMAD.U32 R9, RZ, RZ, UR9 ;  /* 0x00000009ff097e24 */ /* 0x000fcc000f8e00ff */
[----:B------:R-:W-:-:S08]  /*08d0*/  DFMA R8, R14, -R8, 1 ;  /* 0x3ff000000e08742b */ /* 0x000fd00000000808 */
[----:B------:R-:W-:Y:S02]  /*08e0*/  DFMA R14, R14, R8, R14 ;  /* 0x000000080e0e722b */ /* 0x000fe4000000000e */
[C---:B------:R-:W-:Y:S01]  /*08f0*/  DSETP.NEU.AND P1, PT, R4.reuse, RZ, PT ;  /* 0x000000ff0400722a */ /* 0x040fe20003f2d000 */
[----:B------:R-:W-:Y:S01]  /*0900*/  BSSY.RECONVERGENT B0, `(.L_x_35) ;  /* 0x0000011000007945 */ /* 0x000fe20003800200 */
[----:B------:R-:W-:-:S12]  /*0910*/  DSETP.NEU.AND P0, PT, R4, 1, PT ;  /* 0x3ff000000400742a */ /* 0x000fd80003f0d000 */
[----:B------:R-:W-:Y:S01]  /*0920*/  @!P1 CS2R R10, SRZ ;  /* 0x00000000000a9805 */ /* 0x000fe2000001ff00 */
[----:B--2---:R-:W-:Y:S02]  /*0930*/  DADD R12, R12, -R6 ;  /* 0x000000000c0c7229 */ /* 0x004fe40000000806 */
[----:B------:R-:W-:-:S06]  /*0940*/  DADD R6, R4, 2 ;  /* 0x4000000004067429 */ /* 0x000fcc0000000000 */
[----:B------:R-:W-:-:S04]  /*0950*/  DMUL R8, R14, R12 ;  /* 0x0000000c0e087228 */ /* 0x000fc80000000000 */
[----:B------:R-:W-:-:S04]  /*0960*/  LOP3.LUT R16, R7, 0x7ff00000, RZ, 0xc0, !PT ;  /* 0x7ff0000007107812 */ /* 0x000fc800078ec0ff */
[----:B------:R-:W-:Y:S01]  /*0970*/  ISETP.NE.AND P2, PT, R16, 0x7ff00000, PT ;  /* 0x7ff000001000780c */ /* 0x000fe20003f45270 */
[----:B------:R-:W-:-:S08]  /*0980*/  DFMA R6, R8, -UR8, R12 ;  /* 0x8000000808067c2b */ /* 0x000fd0000800000c */
[----:B------:R-:W-:-:S04]  /*0990*/  DFMA R6, R14, R6, R8 ;  /* 0x000000060e06722b */ /* 0x000fc80000000008 */
[----:B------:R-:W-:Y:S07]  /*09a0*/  @P2 BRA `(.L_x_36) ;  /* 0x0000000000182947 */ /* 0x000fee0003800000 */
[----:B------:R-:W-:-:S14]  /*09b0*/  DSETP.NAN.AND P1, PT, R4, R4, PT ;  /* 0x000000040400722a */ /* 0x000fdc0003f28000 */
[----:B------:R-:W-:Y:S01]  /*09c0*/  @P1 DADD R10, R4, 2 ;  /* 0x40000000040a1429 */ /* 0x000fe20000000000 */
[----:B------:R-:W-:Y:S10]  /*09d0*/  @P1 BRA `(.L_x_36) ;  /* 0x00000000000c1947 */ /* 0x000ff40003800000 */
[----:B------:R-:W-:-:S14]  /*09e0*/  DSETP.NEU.AND P1, PT, |R4|, +INF , PT ;  /* 0x7ff000000400742a */ /* 0x000fdc0003f2d200 */
[----:B------:R-:W-:Y:S01]  /*09f0*/  @!P1 MOV R10, 0x0 ;  /* 0x00000000000a9802 */ /* 0x000fe20000000f00 */
[----:B------:R-:W-:-:S07]  /*0a00*/  @!P1 IMAD.MOV.U32 R11, RZ, RZ, 0x7ff00000 ;  /* 0x7ff00000ff0b9424 */ /* 0x000fce00078e00ff */
.L_x_36:
[----:B------:R-:W-:Y:S05]  /*0a10*/  BSYNC.RECONVERGENT B0 ;  /* 0x0000000000007941 */ /* 0x000fea0003800200 */
.L_x_35:
[----:B------:R-:W-:Y:S01]  /*0a20*/  FFMA R14, RZ, UR9, R7 ;  /* 0x00000009ff0e7c23 */ /* 0x000fe20008000007 */
[----:B------:R-:W-:Y:S01]  /*0a30*/  FSEL R8, R10, RZ, P0 ;  /* 0x000000ff0a087208 */ /* 0x000fe20000000000 */
[----:B------:R-:W-:Y:S01]  /*0a40*/  DADD R4, R2, R4 ;  /* 0x0000000002047229 */ /* 0x000fe20000000004 */
[----:B------:R-:W-:Y:S01]  /*0a50*/  FSEL R9, R11, 1.875, P0 ;  /* 0x3ff000000b097808 */ /* 0x000fe20000000000 */
[----:B------:R-:W-:Y:S01]  /*0a60*/  BSSY.RECONVERGENT B0, `(.L_x_37) ;  /* 0x000000e000007945 */ /* 0x000fe20003800200 */
[----:B------:R-:W-:Y:S02]  /*0a70*/  FSETP.GT.AND P0, PT, |R14|, 1.469367938527859385e-39, PT ;  /* 0x001000000e00780b */ /* 0x000fe40003f04200 */
[----:B------:R-:W-:-:S03]  /*0a80*/  FSETP.GEU.AND P1, PT, |R13|, 6.5827683646048100446e-37, PT ;  /* 0x036000000d00780b */ /* 0x000fc60003f2e200 */
[----:B------:R-:W-:-:S10]  /*0a90*/  DFMA R4, R4, UR4, -R8 ;  /* 0x0000000404047c2b */ /* 0x000fd40008000808 */
[----:B------:R-:W-:Y:S05]  /*0aa0*/  @P0 BRA P1, `(.L_x_38) ;  /* 0x0000000000240947 */ /* 0x000fea0000800000 */
[----:B------:R-:W-:Y:S02]  /*0ab0*/  IMAD.U32 R7, RZ, RZ, UR9 ;  /* 0x00000009ff077e24 */ /* 0x000fe4000f8e00ff */
[----:B------:R-:W-:Y:S02]  /*0ac0*/  IMAD.U32 R15, RZ, RZ, UR9 ;  /* 0x00000009ff0f7e24 */ /* 0x000fe4000f8e00ff */
[----:B------:R-:W-:Y:S01]  /*0ad0*/  IMAD.U32 R6, RZ, RZ, UR8 ;  /* 0x00000008ff067e24 */ /* 0x000fe2000f8e00ff */
[----:B------:R-:W-:Y:S01]  /*0ae0*/  MOV R6, 0xb20 ;  /* 0x00000b2000067802 */ /* 0x000fe20000000f00 */
[----:B------:R-:W-:Y:S02]  /*0af0*/  IMAD.U32 R14, RZ, RZ, UR8 ;  /* 0x00000008ff0e7e24 */ /* 0x000fe4000f8e00ff */
[----:B------:R-:W-:-:S07]  /*0b00*/  IMAD.MOV.U32 R15, RZ, RZ, R7 ;  /* 0x000000ffff0f7224 */ /* 0x000fce00078e0007 */
[----:B------:R-:W-:Y:S05]  /*0b10*/  CALL.REL.NOINC `($__internal_3_$__cuda_sm20_div_rn_f64_full) ;  /* 0x0000000400cc7944 */ /* 0x000fea0003c00000 */
[----:B------:R-:W-:Y:S01]  /*0b20*/  MOV R6, R28 ;  /* 0x0000001c00067202 */ /* 0x000fe20000000f00 */
[----:B------:R-:W-:-:S07]  /*0b30*/  IMAD.MOV.U32 R7, RZ, RZ, R29 ;  /* 0x000000ffff077224 */ /* 0x000fce00078e001d */
.L_x_38:
[----:B------:R-:W-:Y:S05]  /*0b40*/  BSYNC.RECONVERGENT B0 ;  /* 0x0000000000007941 */ /* 0x000fea0003800200 */
.L_x_37:
[----:B------:R-:W0:Y:S02]  /*0b50*/  LDC R9, c[0x0][0x3b4] ;  /* 0x0000ed00ff097b82 */ /* 0x000e240000000800 */
[----:B0-----:R-:W-:-:S05]  /*0b60*/  IMAD.WIDE R18, R9, 0x8, R18 ;  /* 0x0000000809127825 */ /* 0x001fca00078e0212 */
[----:B------:R-:W2:Y:S04]  /*0b70*/  LDG.E.64 R8, desc[UR10][R18.64+0x8] ;  /* 0x0000080a12087981 */ /* 0x000ea8000c1e1b00 */
[----:B------:R-:W2:Y:S01]  /*0b80*/  LDG.E.64 R10, desc[UR10][R18.64+-0x8] ;  /* 0xfffff80a120a7981 */ /* 0x000ea2000c1e1b00 */
[----:B------:R-:W0:Y:S01]  /*0b90*/  MUFU.RCP64H R13, UR7 ;  /* 0x00000007000d7d08 */ /* 0x000e220008001800 */
[----:B------:R-:W-:Y:S01]  /*0ba0*/  IMAD.U32 R14, RZ, RZ, UR6 ;  /* 0x00000006ff0e7e24 */ /* 0x000fe2000f8e00ff */
[----:B------:R-:W-:Y:S01]  /*0bb0*/  BSSY.RECONVERGENT B0, `(.L_x_39) ;  /* 0x000001c000007945 */ /* 0x000fe20003800200 */
[----:B------:R-:W-:Y:S02]  /*0bc0*/  IMAD.U32 R15, RZ, RZ, UR7 ;  /* 0x00000007ff0f7e24 */ /* 0x000fe4000f8e00ff */
[----:B------:R-:W-:-:S06]  /*0bd0*/  IMAD.MOV.U32 R12, RZ, RZ, 0x1 ;  /* 0x00000001ff0c7424 */ /* 0x000fcc00078e00ff */
[----:B0-----:R-:W-:-:S08]  /*0be0*/  DFMA R14, R12, -R14, 1 ;  /* 0x3ff000000c0e742b */ /* 0x001fd0000000080e */
[----:B------:R-:W-:-:S08]  /*0bf0*/  DFMA R14, R14, R14, R14 ;  /* 0x0000000e0e0e722b */ /* 0x000fd0000000000e */
[----:B------:R-:W-:Y:S01]  /*0c00*/  DFMA R14, R12, R14, R12 ;  /* 0x0000000e0c0e722b */ /* 0x000fe2000000000c */
[----:B------:R-:W-:Y:S02]  /*0c10*/  IMAD.U32 R12, RZ, RZ, UR6 ;  /* 0x00000006ff0c7e24 */ /* 0x000fe4000f8e00ff */
[----:B------:R-:W-:Y:S01]  /*0c20*/  IMAD.U32 R13, RZ, RZ, UR7 ;  /* 0x00000007ff0d7e24 */ /* 0x000fe2000f8e00ff */
[----:B--2---:R-:W-:-:S05]  /*0c30*/  DADD R8, R8, -R10 ;  /* 0x0000000008087229 */ /* 0x004fca000000080a */
[----:B------:R-:W-:-:S03]  /*0c40*/  DFMA R10, R14, -R12, 1 ;  /* 0x3ff000000e0a742b */ /* 0x000fc6000000080c */
[----:B------:R-:W-:-:S05]  /*0c50*/  DMUL R12, R8, R6 ;  /* 0x00000006080c7228 */ /* 0x000fca0000000000 */
[----:B------:R-:W-:-:S08]  /*0c60*/  DFMA R10, R14, R10, R14 ;  /* 0x0000000a0e0a722b */ /* 0x000fd0000000000e */
[----:B------:R-:W-:Y:S01]  /*0c70*/  DMUL R6, R10, R12 ;  /* 0x0000000c0a067228 */ /* 0x000fe20000000000 */
[----:B------:R-:W-:-:S07]  /*0c80*/  FSETP.GEU.AND P1, PT, |R13|, 6.5827683646048100446e-37, PT ;  /* 0x036000000d00780b */ /* 0x000fce0003f2e200 */
[----:B------:R-:W-:-:S08]  /*0c90*/  DFMA R8, R6, -UR6, R12 ;  /* 0x8000000606087c2b */ /* 0x000fd0000800000c */
[----:B------:R-:W-:-:S10]  /*0ca0*/  DFMA R6, R10, R8, R6 ;  /* 0x000000080a06722b */ /* 0x000fd40000000006 */
[----:B------:R-:W-:-:S05]  /*0cb0*/  FFMA R8, RZ, UR7, R7 ;  /* 0x00000007ff087c23 */ /* 0x000fca0008000007 */
[----:B------:R-:W-:-:S13]  /*0cc0*/  FSETP.GT.AND P0, PT, |R8|, 1.469367938527859385e-39, PT ;  /* 0x001000000800780b */ /* 0x000fda0003f04200 */
[----:B------:R-:W-:Y:S05]  /*0cd0*/  @P0 BRA P1, `(.L_x_40) ;  /* 0x0000000000240947 */ /* 0x000fea0000800000 */
[----:B------:R-:W-:Y:S01]  /*0ce0*/  IMAD.U32 R7, RZ, RZ, UR7 ;  /* 0x00000007ff077e24 */ /* 0x000fe2000f8e00ff */
[----:B------:R-:W-:Y:S01]  /*0cf0*/  MOV R14, UR6 ;  /* 0x00000006000e7c02 */ /* 0x000fe20008000f00 */
[----:B------:R-:W-:Y:S02]  /*0d00*/  IMAD.U32 R15, RZ, RZ, UR7 ;  /* 0x00000007ff0f7e24 */ /* 0x000fe4000f8e00ff */
[----:B------:R-:W-:Y:S01]  /*0d10*/  IMAD.U32 R6, RZ, RZ, UR6 ;  /* 0x00000006ff067e24 */ /* 0x000fe2000f8e00ff */
[----:B------:R-:W-:Y:S01]  /*0d20*/  MOV R6, 0xd50 ;  /* 0x00000d5000067802 */ /* 0x000fe20000000f00 */
[----:B------:R-:W-:-:S07]  /*0d30*/  IMAD.MOV.U32 R15, RZ, RZ, R7 ;  /* 0x000000ffff0f7224 */ /* 0x000fce00078e0007 */
[----:B------:R-:W-:Y:S05]  /*0d40*/  CALL.REL.NOINC `($__internal_3_$__cuda_sm20_div_rn_f64_full) ;  /* 0x0000000400407944 */ /* 0x000fea0003c00000 */
[----:B------:R-:W-:Y:S02]  /*0d50*/  IMAD.MOV.U32 R6, RZ, RZ, R28 ;  /* 0x000000ffff067224 */ /* 0x000fe400078e001c */
[----:B------:R-:W-:-:S07]  /*0d60*/  IMAD.MOV.U32 R7, RZ, RZ, R29 ;  /* 0x000000ffff077224 */ /* 0x000fce00078e001d */
.L_x_40:
[----:B------:R-:W-:Y:S05]  /*0d70*/  BSYNC.RECONVERGENT B0 ;  /* 0x0000000000007941 */ /* 0x000fea0003800200 */
.L_x_39:
[----:B------:R-:W-:Y:S01]  /*0d80*/  DADD R6, R6, R6 ;  /* 0x0000000006067229 */ /* 0x000fe20000000006 */
[----:B------:R-:W-:Y:S01]  /*0d90*/  BSSY.RECONVERGENT B0, `(.L_x_41) ;  /* 0x0000005000007945 */ /* 0x000fe20003800200 */
[----:B------:R-:W-:Y:S01]  /*0da0*/  DADD R22, -RZ, |R2| ;  /* 0x00000000ff167229 */ /* 0x000fe20000000502 */
[----:B------:R-:W-:-:S05]  /*0db0*/  MOV R8, 0xde0 ;  /* 0x00000de000087802 */ /* 0x000fca0000000f00 */
[----:B------:R-:W-:-:S11]  /*0dc0*/  DADD R4, R4, -R6 ;  /* 0x0000000004047229 */ /* 0x000fd60000000806 */
[----:B------:R-:W-:Y:S05]  /*0dd0*/  CALL.REL.NOINC `($_Z7loopbjiPdS_S_dddiii$__internal_accurate_pow) ;  /* 0x0000000800847944 */ /* 0x000fea0003c00000 */
[----:B------:R-:W-:Y:S05]  /*0de0*/  BSYNC.RECONVERGENT B0 ;  /* 0x0000000000007941 */ /* 0x000fea0003800200 */
.L_x_41:
[C---:B------:R-:W-:Y:S01]  /*0df0*/  DADD R6, R2.reuse, 2 ;  /* 0x4000000002067429 */ /* 0x040fe20000000000 */
[----:B------:R-:W-:Y:S01]  /*0e00*/  BSSY.RECONVERGENT B0, `(.L_x_42) ;  /* 0x000000c000007945 */ /* 0x000fe20003800200 */
[----:B------:R-:W-:-:S08]  /*0e10*/  DSETP.NEU.AND P0, PT, R2, RZ, PT ;  /* 0x000000ff0200722a */ /* 0x000fd00003f0d000 */
[----:B------:R-:W-:-:S04]  /*0e20*/  LOP3.LUT R6, R7, 0x7ff00000, RZ, 0xc0, !PT ;  /* 0x7ff0000007067812 */ /* 0x000fc800078ec0ff */
[----:B------:R-:W-:Y:S02]  /*0e30*/  ISETP.NE.AND P1, PT, R6, 0x7ff00000, PT ;  /* 0x7ff000000600780c */ /* 0x000fe40003f25270 */
[----:B------:R-:W-:-:S11]  /*0e40*/  @!P0 CS2R R10, SRZ ;  /* 0x00000000000a8805 */ /* 0x000fd6000001ff00 */
[----:B------:R-:W-:Y:S05]  /*0e50*/  @P1 BRA `(.L_x_43) ;  /* 0x0000000000181947 */ /* 0x000fea0003800000 */
[----:B------:R-:W-:-:S14]  /*0e60*/  DSETP.NAN.AND P0, PT, R2, R2, PT ;  /* 0x000000020200722a */ /* 0x000fdc0003f08000 */
[----:B------:R-:W-:Y:S01]  /*0e70*/  @P0 DADD R10, R2, 2 ;  /* 0x40000000020a0429 */ /* 0x000fe20000000000 */
[----:B------:R-:W-:Y:S10]  /*0e80*/  @P0 BRA `(.L_x_43) ;  /* 0x00000000000c0947 */ /* 0x000ff40003800000 */
[----:B------:R-:W-:-:S14]  /*0e90*/  DSETP.NEU.AND P0, PT, |R2|, +INF , PT ;  /* 0x7ff000000200742a */ /* 0x000fdc0003f0d200 */
[----:B------:R-:W-:Y:S01]  /*0ea0*/  @!P0 MOV R10, 0x0 ;  /* 0x00000000000a8802 */ /* 0x000fe20000000f00 */
[----:B------:R-:W-:-:S07]  /*0eb0*/  @!P0 IMAD.MOV.U32 R11, RZ, RZ, 0x7ff00000 ;  /* 0x7ff00000ff0b8424 */ /* 0x000fce00078e00ff */
.L_x_43:
[----:B------:R-:W-:Y:S05]  /*0ec0*/  BSYNC.RECONVERGENT B0 ;  /* 0x0000000000007941 */ /* 0x000fea0003800200 */
.L_x_42:
[----:B------:R-:W0:Y:S01]  /*0ed0*/  LDCU UR4, c[0x0][0x3b0] ;  /* 0x00007600ff0477ac */ /* 0x000e220008000800 */
[----:B------:R-:W1:Y:S01]  /*0ee0*/  LDC.64 R8, c[0x0][0x380] ;  /* 0x0000e000ff087b82 */ /* 0x000e620000000a00 */
[----:B------:R-:W-:-:S06]  /*0ef0*/  DSETP.NEU.AND P0, PT, R2, 1, PT ;  /* 0x3ff000000200742a */ /* 0x000fcc0003f0d000 */
[----:B------:R-:W-:Y:S02]  /*0f00*/  FSEL R6, R10, RZ, P0 ;  /* 0x000000ff0a067208 */ /* 0x000fe40000000000 */
[----:B------:R-:W-:-:S06]  /*0f10*/  FSEL R7, R11, 1.875, P0 ;  /* 0x3ff000000b077808 */ /* 0x000fcc0000000000 */
[----:B------:R-:W-:Y:S01]  /*0f20*/  DADD R4, R4, -R6 ;  /* 0x0000000004047229 */ /* 0x000fe20000000806 */
[----:B0-----:R-:W0:Y:S07]  /*0f30*/  I2F.F64 R2, UR4 ;  /* 0x0000000400027d12 */ /* 0x001e2e0008201c00 */
[----:B0-----:R-:W-:Y:S01]  /*0f40*/  DMUL R2, R4, R2 ;  /* 0x0000000204027228 */ /* 0x001fe20000000000 */
[----:B-1----:R-:W-:-:S06]  /*0f50*/  IMAD.WIDE R4, R0, 0x8, R8 ;  /* 0x0000000800047825 */ /* 0x002fcc00078e0208 */
[----:B------:R-:W-:Y:S01]  /*0f60*/  STG.E.64 desc[UR10][R4.64], R2 ;  /* 0x0000000204007986 */ /* 0x000fe2000c101b0a */
[----:B------:R-:W-:Y:S05]  /*0f70*/  EXIT ;  /* 0x000000000000794d */ /* 0x000fea0003800000 */
        .weak           $__internal_2_$__cuda_sm20_dblrcp_rn_slowpath_v3
        .type           $__internal_2_$__cuda_sm20_dblrcp_rn_slowpath_v3,@function
        .size           $__internal_2_$__cuda_sm20_dblrcp_rn_slowpath_v3,($__internal_3_$__cuda_sm20_div_rn_f64_full - $__internal_2_$__cuda_sm20_dblrcp_rn_slowpath_v3)
$__internal_2_$__cuda_sm20_dblrcp_rn_slowpath_v3:
[----:B------:R-:W0:Y:S01]  /*0f80*/  LDC.64 R12, c[0x0][0x3a8] ;  /* 0x0000ea00ff0c7b82 */ /* 0x000e220000000a00 */
[----:B------:R-:W1:Y:S01]  /*0f90*/  LDCU UR6, c[0x0][0x3ac] ;  /* 0x00007580ff0677ac */ /* 0x000e620008000800 */
[----:B0-----:R-:W-:-:S14]  /*0fa0*/  DSETP.GTU.AND P0, PT, |R12|, +INF , PT ;  /* 0x7ff000000c00742a */ /* 0x001fdc0003f0c200 */
[----:B-1----:R-:W-:Y:S05]  /*0fb0*/  @P0 BRA `(.L_x_44) ;  /* 0x0000000000900947 */ /* 0x002fea0003800000 */
[----:B------:R-:W-:-:S04]  /*0fc0*/  ULOP3.LUT UR7, UR6, 0x7fffffff, URZ, 0xc0, !UPT ;  /* 0x7fffffff06077892 */ /* 0x000fc8000f8ec0ff */
[----:B------:R-:W-:-:S04]  /*0fd0*/  UIADD3 UR4, UPT, UPT, UR7, -0x1, URZ ;  /* 0xffffffff07047890 */ /* 0x000fc8000fffe0ff */
[----:B------:R-:W-:-:S11]  /*0fe0*/  UISETP.GE.U32.AND UP0, UPT, UR4, 0x7fefffff, UPT ;  /* 0x7fefffff0400788c */ /* 0x000fd6000bf06070 */
[----:B------:R-:W-:Y:S01]  /*0ff0*/  @UP0 ULOP3.LUT UR5, UR6, 0x7ff00000, URZ, 0x3c, !UPT ;  /* 0x7ff0000006050892 */ /* 0x000fe2000f8e3cff */
[----:B------:R-:W-:Y:S01]  /*1000*/  @UP0 UMOV UR4, URZ ;  /* 0x000000ff00040c82 */ /* 0x000fe20008000000 */
[----:B------:R-:W-:Y:S10]  /*1010*/  BRA.U UP0, `(.L_x_45) ;  /* 0x0000000100807547 */ /* 0x000ff4000b800000 */
[----:B------:R-:W-:-:S09]  /*1020*/  UISETP.GE.U32.AND UP0, UPT, UR7, 0x1000001, UPT ;  /* 0x010000010700788c */ /* 0x000fd2000bf06070 */
[----:B------:R-:W-:Y:S05]  /*1030*/  BRA.U !UP0, `(.L_x_46) ;  /* 0x0000000108447547 */ /* 0x000fea000b800000 */
[----:B------:R-:W-:Y:S01]  /*1040*/  UIADD3 UR4, UPT, UPT, UR6, -0x3fe00000, URZ ;  /* 0xc020000006047890 */ /* 0x000fe2000fffe0ff */
[----:B------:R-:W0:Y:S05]  /*1050*/  LDCU UR5, c[0x0][0x3a8] ;  /* 0x00007500ff0577ac */ /* 0x000e2a0008000800 */
[----:B------:R-:W-:-:S03]  /*1060*/  IMAD.U32 R5, RZ, RZ, UR4 ;  /* 0x00000004ff057e24 */ /* 0x000fc6000f8e00ff */
[----:B------:R-:W1:Y:S01]  /*1070*/  MUFU.RCP64H R7, UR4 ;  /* 0x0000000400077d08 */ /* 0x000e620008001800 */
[----:B0-----:R-:W-:-:S06]  /*1080*/  IMAD.U32 R4, RZ, RZ, UR5 ;  /* 0x00000005ff047e24 */ /* 0x001fcc000f8e00ff */
[----:B-1----:R-:W-:-:S08]  /*1090*/  DFMA R10, -R4, R6, 1 ;  /* 0x3ff00000040a742b */ /* 0x002fd00000000106 */
[----:B------:R-:W-:-:S08]  /*10a0*/  DFMA R10, R10, R10, R10 ;  /* 0x0000000a0a0a722b */ /* 0x000fd0000000000a */
[----:B------:R-:W-:-:S08]  /*10b0*/  DFMA R10, R6, R10, R6 ;  /* 0x0000000a060a722b */ /* 0x000fd00000000006 */
[----:B------:R-:W-:-:S08]  /*10c0*/  DFMA R4, -R4, R10, 1 ;  /* 0x3ff000000404742b */ /* 0x000fd0000000010a */
[----:B------:R-:W-:-:S08]  /*10d0*/  DFMA R4, R10, R4, R10 ;  /* 0x000000040a04722b */ /* 0x000fd0000000000a */
[----:B------:R-:W-:-:S08]  /*10e0*/  DMUL R4, R4, 2.2250738585072013831e-308 ;  /* 0x0010000004047828 */ /* 0x000fd00000000000 */
[----:B------:R-:W-:-:S08]  /*10f0*/  DFMA R6, R4, -R12, 1 ;  /* 0x3ff000000406742b */ /* 0x000fd0000000080c */
[----:B------:R-:W-:-:S08]  /*1100*/  DFMA R6, R6, R6, R6 ;  /* 0x000000060606722b */ /* 0x000fd00000000006 */
[----:B------:R-:W-:-:S10]  /*1110*/  DFMA R6, R4, R6, R4 ;  /* 0x000000060406722b */ /* 0x000fd40000000004 */
[----:B------:R-:W-:Y:S02]  /*1120*/  R2UR UR4, R6 ;  /* 0x00000000060472ca */ /* 0x000fe400000e0000 */
[----:B------:R-:W-:Y:S01]  /*1130*/  R2UR UR5, R7 ;  /* 0x00000000070572ca */ /* 0x000fe200000e0000 */
[----:B------:R-:W-:-:S14]  /*1140*/  BRA `(.L_x_45) ;  /* 0x0000000000347947 */ /* 0x000fdc0003800000 */
.L_x_46:
[----:B------:R-:W-:-:S06]  /*1150*/  DMUL R4, R12, 8.11296384146066816958e+31 ;  /* 0x469000000c047828 */ /* 0x000fcc0000000000 */
[----:B------:R-:W0:Y:S02]  /*1160*/  MUFU.RCP64H R7, R5 ;  /* 0x0000000500077308 */ /* 0x000e240000001800 */
[----:B0-----:R-:W-:-:S08]  /*1170*/  DFMA R10, -R4, R6, 1 ;  /* 0x3ff00000040a742b */ /* 0x001fd00000000106 */
[----:B------:R-:W-:-:S08]  /*1180*/  DFMA R10, R10, R10, R10 ;  /* 0x0000000a0a0a722b */ /* 0x000fd0000000000a */
[----:B------:R-:W-:-:S08]  /*1190*/  DFMA R10, R6, R10, R6 ;  /* 0x0000000a060a722b */ /* 0x000fd00000000006 */
[----:B------:R-:W-:-:S08]  /*11a0*/  DFMA R6, -R4, R10, 1 ;  /* 0x3ff000000406742b */ /* 0x000fd0000000010a */
[----:B------:R-:W-:-:S08]  /*11b0*/  DFMA R6, R10, R6, R10 ;  /* 0x000000060a06722b */ /* 0x000fd0000000000a */
[----:B------:R-:W-:-:S10]  /*11c0*/  DMUL R6, R6, 8.11296384146066816958e+31 ;  /* 0x4690000006067828 */ /* 0x000fd40000000000 */
[----:B------:R-:W-:Y:S02]  /*11d0*/  R2UR UR4, R6 ;  /* 0x00000000060472ca */ /* 0x000fe400000e0000 */
[----:B------:R-:W-:Y:S01]  /*11e0*/  R2UR UR5, R7 ;  /* 0x00000000070572ca */ /* 0x000fe200000e0000 */
[----:B------:R-:W-:-:S14]  /*11f0*/  BRA `(.L_x_45) ;  /* 0x0000000000087947 */ /* 0x000fdc0003800000 */
.L_x_44:
[----:B------:R-:W0:Y:S01]  /*1200*/  LDCU UR4, c[0x0][0x3a8] ;  /* 0x00007500ff0477ac */ /* 0x000e220008000800 */
[----:B------:R-:W-:-:S12]  /*1210*/  ULOP3.LUT UR5, UR6, 0x80000, URZ, 0xfc, !UPT ;  /* 0x0008000006057892 */ /* 0x000fd8000f8efcff */
.L_x_45:
[----:B------:R-:W-:Y:S02]  /*1220*/  IMAD.MOV.U32 R4, RZ, RZ, R0 ;  /* 0x000000ffff047224 */ /* 0x000fe400078e0000 */
[----:B------:R-:W-:-:S04]  /*1230*/  IMAD.MOV.U32 R5, RZ, RZ, 0x0 ;  /* 0x00000000ff057424 */ /* 0x000fc800078e00ff */
[----:B0-----:R-:W-:Y:S05]  /*1240*/  RET.REL.NODEC R4 `(_Z7loopbjiPdS_S_dddiii) ;  /* 0xffffffec046c7950 */ /* 0x001fea0003c3ffff */
        .weak           $__internal_3_$__cuda_sm20_div_rn_f64_full
        .type           $__internal_3_$__cuda_sm20_div_rn_f64_full,@function
        .size           $__internal_3_$__cuda_sm20_div_rn_f64_full,($_Z7loopbjiPdS_S_dddiii$__internal_accurate_pow - $__internal_3_$__cuda_sm20_div_rn_f64_full)
$__internal_3_$__cuda_sm20_div_rn_f64_full:
[C---:B------:R-:W-:Y:S01]  /*1250*/  FSETP.GEU.AND P0, PT, |R15|.reuse, 1.469367938527859385e-39, PT ;  /* 0x001000000f00780b */ /* 0x040fe20003f0e200 */
[----:B------:R-:W-:Y:S01]  /*1260*/  BSSY.RECONVERGENT B1, `(.L_x_47) ;  /* 0x0000056000017945 */ /* 0x000fe20003800200 */
[----:B------:R-:W-:Y:S02]  /*1270*/  LOP3.LUT R16, R15, 0x800fffff, RZ, 0xc0, !PT ;  /* 0x800fffff0f107812 */ /* 0x000fe400078ec0ff */
[C---:B------:R-:W-:Y:S02]  /*1280*/  FSETP.GEU.AND P2, PT, |R13|.reuse, 1.469367938527859385e-39, PT ;  /* 0x001000000d00780b */ /* 0x040fe40003f4e200 */
[----:B------:R-:W-:Y:S01]  /*1290*/  LOP3.LUT R17, R16, 0x3ff00000, RZ, 0xfc, !PT ;  /* 0x3ff0000010117812 */ /* 0x000fe200078efcff */
[----:B------:R-:W-:Y:S01]  /*12a0*/  IMAD.MOV.U32 R16, RZ, RZ, R14 ;  /* 0x000000ffff107224 */ /* 0x000fe200078e000e */
[----:B------:R-:W-:Y:S02]  /*12b0*/  MOV R10, 0x1 ;  /* 0x00000001000a7802 */ /* 0x000fe40000000f00 */
[----:B------:R-:W-:-:S02]  /*12c0*/  LOP3.LUT R7, R13, 0x7ff00000, RZ, 0xc0, !PT ;  /* 0x7ff000000d077812 */ /* 0x000fc400078ec0ff */
[----:B------:R-:W-:Y:S01]  /*12d0*/  LOP3.LUT R26, R15, 0x7ff00000, RZ, 0xc0, !PT ;  /* 0x7ff000000f1a7812 */ /* 0x000fe200078ec0ff */
[----:B------:R-:W-:-:S03]  /*12e0*/  @!P0 DMUL R16, R14, 8.98846567431157953865e+307 ;  /* 0x7fe000000e108828 */ /* 0x000fc60000000000 */
[----:B------:R-:W-:Y:S01]  /*12f0*/  ISETP.GE.U32.AND P1, PT, R7, R26, PT ;  /* 0x0000001a0700720c */ /* 0x000fe20003f26070 */
[----:B------:R-:W-:Y:S01]  /*1300*/  @!P2 IMAD.MOV.U32 R24, RZ, RZ, RZ ;  /* 0x000000ffff18a224 */ /* 0x000fe200078e00ff */
[----:B------:R-:W-:Y:S01]  /*1310*/  @!P2 LOP3.LUT R8, R15, 0x7ff00000, RZ, 0xc0, !PT ;  /* 0x7ff000000f08a812 */ /* 0x000fe200078ec0ff */
[----:B------:R-:W0:Y:S03]  /*1320*/  MUFU.RCP64H R11, R17 ;  /* 0x00000011000b7308 */ /* 0x000e260000001800 */
[----:B------:R-:W-:Y:S01]  /*1330*/  @!P2 ISETP.GE.U32.AND P3, PT, R7, R8, PT ;  /* 0x000000080700a20c */ /* 0x000fe20003f66070 */
[----:B------:R-:W-:Y:S01]  /*1340*/  IMAD.MOV.U32 R8, RZ, RZ, 0x1ca00000 ;  /* 0x1ca00000ff087424 */ /* 0x000fe200078e00ff */
[----:B------:R-:W-:-:S04]  /*1350*/  @!P0 LOP3.LUT R26, R17, 0x7ff00000, RZ, 0xc0, !PT ;  /* 0x7ff00000111a8812 */ /* 0x000fc800078ec0ff */
[----:B------:R-:W-:Y:S01]  /*1360*/  @!P2 SEL R25, R8, 0x63400000, !P3 ;  /* 0x634000000819a807 */ /* 0x000fe20005800000 */
[----:B------:R-:W-:Y:S01]  /*1370*/  VIADD R27, R26, 0xffffffff ;  /* 0xffffffff1a1b7836 */ /* 0x000fe20000000000 */
[----:B0-----:R-:W-:-:S08]  /*1380*/  DFMA R22, R10, -R16, 1 ;  /* 0x3ff000000a16742b */ /* 0x001fd00000000810 */
[----:B------:R-:W-:-:S08]  /*1390*/  DFMA R22, R22, R22, R22 ;  /* 0x000000161616722b */ /* 0x000fd00000000016 */
[----:B------:R-:W-:Y:S01]  /*13a0*/  DFMA R22, R10, R22, R10 ;  /* 0x000000160a16722b */ /* 0x000fe2000000000a */
[--C-:B------:R-:W-:Y:S02]  /*13b0*/  @!P2 LOP3.LUT R10, R25, 0x80000000, R13.reuse, 0xf8, !PT ;  /* 0x80000000190aa812 */ /* 0x100fe400078ef80d */
[----:B------:R-:W-:Y:S02]  /*13c0*/  SEL R11, R8, 0x63400000, !P1 ;  /* 0x63400000080b7807 */ /* 0x000fe40004800000 */
[----:B------:R-:W-:Y:S01]  /*13d0*/  @!P2 LOP3.LUT R25, R10, 0x100000, RZ, 0xfc, !PT ;  /* 0x001000000a19a812 */ /* 0x000fe200078efcff */
[----:B------:R-:W-:Y:S02]  /*13e0*/  IMAD.MOV.U32 R10, RZ, RZ, R12 ;  /* 0x000000ffff0a7224 */ /* 0x000fe400078e000c */
[----:B------:R-:W-:Y:S01]  /*13f0*/  DFMA R28, R22, -R16, 1 ;  /* 0x3ff00000161c742b */ /* 0x000fe20000000810 */
[----:B------:R-:W-:-:S06]  /*1400*/  LOP3.LUT R11, R11, 0x800fffff, R13, 0xf8, !PT ;  /* 0x800fffff0b0b7812 */ /* 0x000fcc00078ef80d */
[----:B------:R-:W-:Y:S02]  /*1410*/  @!P2 DFMA R10, R10, 2, -R24 ;  /* 0x400000000a0aa82b */ /* 0x000fe40000000818 */
[----:B------:R-:W-:-:S08]  /*1420*/  DFMA R28, R22, R28, R22 ;  /* 0x0000001c161c722b */ /* 0x000fd00000000016 */
[----:B------:R-:W-:-:S08]  /*1430*/  DMUL R22, R28, R10 ;  /* 0x0000000a1c167228 */ /* 0x000fd00000000000 */
[----:B------:R-:W-:-:S08]  /*1440*/  DFMA R24, R22, -R16, R10 ;  /* 0x800000101618722b */ /* 0x000fd0000000000a */
[----:B------:R-:W-:Y:S01]  /*1450*/  DFMA R24, R28, R24, R22 ;  /* 0x000000181c18722b */ /* 0x000fe20000000016 */
[----:B------:R-:W-:Y:S01]  /*1460*/  IMAD.MOV.U32 R22, RZ, RZ, R7 ;  /* 0x000000ffff167224 */ /* 0x000fe200078e0007 */
[----:B------:R-:W-:-:S05]  /*1470*/  @!P2 LOP3.LUT R22, R11, 0x7ff00000, RZ, 0xc0, !PT ;  /* 0x7ff000000b16a812 */ /* 0x000fca00078ec0ff */
[----:B------:R-:W-:-:S05]  /*1480*/  VIADD R23, R22, 0xffffffff ;  /* 0xffffffff16177836 */ /* 0x000fca0000000000 */
[----:B------:R-:W-:-:S04]  /*1490*/  ISETP.GT.U32.AND P0, PT, R23, 0x7feffffe, PT ;  /* 0x7feffffe1700780c */ /* 0x000fc80003f04070 */
[----:B------:R-:W-:-:S13]  /*14a0*/  ISETP.GT.U32.OR P0, PT, R27, 0x7feffffe, P0 ;  /* 0x7feffffe1b00780c */ /* 0x000fda0000704470 */
[----:B------:R-:W-:Y:S05]  /*14b0*/  @P0 BRA `(.L_x_48) ;  /* 0x00000000006c0947 */ /* 0x000fea0003800000 */
[----:B------:R-:W-:-:S04]  /*14c0*/  LOP3.LUT R22, R15, 0x7ff00000, RZ, 0xc0, !PT ;  /* 0x7ff000000f167812 */ /* 0x000fc800078ec0ff */
[CC--:B------:R-:W-:Y:S02]  /*14d0*/  VIADDMNMX R12, R7.reuse, -R22.reuse, 0xb9600000, !PT ;  /* 0xb9600000070c7446 */ /* 0x0c0fe40007800916 */
[----:B------:R-:W-:Y:S02]  /*14e0*/  ISETP.GE.U32.AND P0, PT, R7, R22, PT ;  /* 0x000000160700720c */ /* 0x000fe40003f06070 */
[----:B------:R-:W-:Y:S01]  /*14f0*/  VIMNMX R7, PT, PT, R12, 0x46a00000, PT ;  /* 0x46a000000c077848 */ /* 0x000fe20003fe0100 */
[----:B------:R-:W-:Y:S01]  /*1500*/  IMAD.MOV.U32 R12, RZ, RZ, RZ ;  /* 0x000000ffff0c7224 */ /* 0x000fe200078e00ff */
[----:B------:R-:W-:-:S04]  /*1510*/  SEL R8, R8, 0x63400000, !P0 ;  /* 0x6340000008087807 */ /* 0x000fc80004000000 */
[----:B------:R-:W-:-:S05]  /*1520*/  IADD3 R7, PT, PT, -R8, R7, RZ ;  /* 0x0000000708077210 */ /* 0x000fca0007ffe1ff */
        /* <DEDUP_REMOVED lines=20> */
.L_x_48:
[----:B------:R-:W-:-:S14]  /*1670*/  DSETP.NAN.AND P0, PT, R12, R12, PT ;  /* 0x0000000c0c00722a */ /* 0x000fdc0003f08000 */
[----:B------:R-:W-:Y:S05]  /*1680*/  @P0 BRA `(.L_x_50) ;  /* 0x0000000000440947 */ /* 0x000fea0003800000 */
[----:B------:R-:W-:-:S14]  /*1690*/  DSETP.NAN.AND P0, PT, R14, R14, PT ;  /* 0x0000000e0e00722a */ /* 0x000fdc0003f08000 */
[----:B------:R-:W-:Y:S05]  /*16a0*/  @P0 BRA `(.L_x_51) ;  /* 0x0000000000300947 */ /* 0x000fea0003800000 */
[----:B------:R-:W-:Y:S01]  /*16b0*/  ISETP.NE.AND P0, PT, R22, R26, PT ;  /* 0x0000001a1600720c */ /* 0x000fe20003f05270 */
[----:B------:R-:W-:Y:S01]  /*16c0*/  IMAD.MOV.U32 R28, RZ, RZ, 0x0 ;  /* 0x00000000ff1c7424 */ /* 0x000fe200078e00ff */
[----:B------:R-:W-:-:S11]  /*16d0*/  MOV R29, 0xfff80000 ;  /* 0xfff80000001d7802 */ /* 0x000fd60000000f00 */
        /* <DEDUP_REMOVED lines=9> */
.L_x_51:
[----:B------:R-:W-:Y:S01]  /*1770*/  LOP3.LUT R29, R15, 0x80000, RZ, 0xfc, !PT ;  /* 0x000800000f1d7812 */ /* 0x000fe200078efcff */
[----:B------:R-:W-:Y:S01]  /*1780*/  IMAD.MOV.U32 R28, RZ, RZ, R14 ;  /* 0x000000ffff1c7224 */ /* 0x000fe200078e000e */
[----:B------:R-:W-:Y:S06]  /*1790*/  BRA `(.L_x_49) ;  /* 0x0000000000087947 */ /* 0x000fec0003800000 */
.L_x_50:
[----:B------:R-:W-:Y:S01]  /*17a0*/  LOP3.LUT R29, R13, 0x80000, RZ, 0xfc, !PT ;  /* 0x000800000d1d7812 */ /* 0x000fe200078efcff */
[----:B------:R-:W-:-:S07]  /*17b0*/  IMAD.MOV.U32 R28, RZ, RZ, R12 ;  /* 0x000000ffff1c7224 */ /* 0x000fce00078e000c */
.L_x_49:
[----:B------:R-:W-:Y:S05]  /*17c0*/  BSYNC.RECONVERGENT B1 ;  /* 0x0000000000017941 */ /* 0x000fea0003800200 */
.L_x_47:
[----:B------:R-:W-:-:S04]  /*17d0*/  IMAD.MOV.U32 R7, RZ, RZ, 0x0 ;  /* 0x00000000ff077424 */ /* 0x000fc800078e00ff */
[----:B------:R-:W-:Y:S05]  /*17e0*/  RET.REL.NODEC R6 `(_Z7loopbjiPdS_S_dddiii) ;  /* 0xffffffe806047950 */ /* 0x000fea0003c3ffff */
        .type           $_Z7loopbjiPdS_S_dddiii$__internal_accurate_pow,@function
        .size           $_Z7loopbjiPdS_S_dddiii$__internal_accurate_pow,(.L_x_59 - $_Z7loopbjiPdS_S_dddiii$__internal_accurate_pow)
$_Z7loopbjiPdS_S_dddiii$__internal_accurate_pow:
[----:B------:R-:W-:Y:S01]  /*17f0*/  ISETP.GT.U32.AND P0, PT, R23, 0xfffff, PT ;  /* 0x000fffff1700780c */ /* 0x000fe20003f04070 */
[----:B------:R-:W-:Y:S01]  /*1800*/  IMAD.MOV.U32 R10, RZ, RZ, R22 ;  /* 0x000000ffff0a7224 */ /* 0x000fe200078e0016 */
[----:B------:R-:W-:Y:S01]  /*1810*/  MOV R6, R23 ;  /* 0x0000001700067202 */ /* 0x000fe20000000f00 */
[----:B------:R-:W-:Y:S01]  /*1820*/  IMAD.MOV.U32 R14, RZ, RZ, RZ ;  /* 0x000000ffff0e7224 */ /* 0x000fe200078e00ff */
[----:B------:R-:W-:Y:S01]  /*1830*/  MOV R12, 0x41ad3b5a ;  /* 0x41ad3b5a000c7802 */ /* 0x000fe20000000f00 */
[----:B------:R-:W-:Y:S01]  /*1840*/  IMAD.MOV.U32 R13, RZ, RZ, 0x3ed0f5d2 ;  /* 0x3ed0f5d2ff0d7424 */ /* 0x000fe200078e00ff */
[----:B------:R-:W-:Y:S01]  /*1850*/  UMOV UR12, 0x7d2cafe2 ;  /* 0x7d2cafe2000c7882 */ /* 0x000fe20000000000 */
[----:B------:R-:W-:Y:S01]  /*1860*/  UMOV UR13, 0x3eb0f5ff ;  /* 0x3eb0f5ff000d7882 */ /* 0x000fe20000000000 */
[----:B------:R-:W-:Y:S01]  /*1870*/  SHF.R.U32.HI R28, RZ, 0x14, R23 ;  /* 0x00000014ff1c7819 */ /* 0x000fe20000011617 */
[----:B------:R-:W-:Y:S01]  /*1880*/  UMOV UR14, 0x3b39803f ;  /* 0x3b39803f000e7882 */ /* 0x000fe20000000000 */
[----:B------:R-:W-:-:S03]  /*1890*/  UMOV UR15, 0x3c7abc9e ;  /* 0x3c7abc9e000f7882 */ /* 0x000fc60000000000 */
[----:B------:R-:W-:-:S10]  /*18a0*/  @!P0 DMUL R26, R22, 1.80143985094819840000e+16 ;  /* 0x43500000161a8828 */ /* 0x000fd40000000000 */
[----:B------:R-:W-:Y:S01]  /*18b0*/  @!P0 IMAD.MOV.U32 R6, RZ, RZ, R27 ;  /* 0x000000ffff068224 */ /* 0x000fe200078e001b */
[----:B------:R-:W-:Y:S01]  /*18c0*/  @!P0 LEA.HI R28, R27, 0xffffffca, RZ, 0xc ;  /* 0xffffffca1b1c8811 */ /* 0x000fe200078f60ff */
[----:B------:R-:W-:-:S03]  /*18d0*/  @!P0 IMAD.MOV.U32 R10, RZ, RZ, R26 ;  /* 0x000000ffff0a8224 */ /* 0x000fc600078e001a */
[----:B------:R-:W-:-:S04]  /*18e0*/  LOP3.LUT R6, R6, 0x800fffff, RZ, 0xc0, !PT ;  /* 0x800fffff06067812 */ /* 0x000fc800078ec0ff */
[----:B------:R-:W-:-:S04]  /*18f0*/  LOP3.LUT R11, R6, 0x3ff00000, RZ, 0xfc, !PT ;  /* 0x3ff00000060b7812 */ /* 0x000fc800078efcff */
[----:B------:R-:W-:-:S13]  /*1900*/  ISETP.GE.U32.AND P1, PT, R11, 0x3ff6a09f, PT ;  /* 0x3ff6a09f0b00780c */ /* 0x000fda0003f26070 */
[----:B------:R-:W-:-:S04]  /*1910*/  @P1 VIADD R7, R11, 0xfff00000 ;  /* 0xfff000000b071836 */ /* 0x000fc80000000000 */
[----:B------:R-:W-:-:S06]  /*1920*/  @P1 IMAD.MOV.U32 R11, RZ, RZ, R7 ;  /* 0x000000ffff0b1224 */ /* 0x000fcc00078e0007 */
[C---:B------:R-:W-:Y:S02]  /*1930*/  DADD R16, R10.reuse, 1 ;  /* 0x3ff000000a107429 */ /* 0x040fe40000000000 */
[----:B------:R-:W-:-:S04]  /*1940*/  DADD R10, R10, -1 ;  /* 0xbff000000a0a7429 */ /* 0x000fc80000000000 */
[----:B------:R-:W0:Y:S02]  /*1950*/  MUFU.RCP64H R15, R17 ;  /* 0x00000011000f7308 */ /* 0x000e240000001800 */
[----:B0-----:R-:W-:-:S08]  /*1960*/  DFMA R6, -R16, R14, 1 ;  /* 0x3ff000001006742b */ /* 0x001fd0000000010e */
[----:B------:R-:W-:-:S08]  /*1970*/  DFMA R6, R6, R6, R6 ;  /* 0x000000060606722b */ /* 0x000fd00000000006 */
[----:B------:R-:W-:-:S08]  /*1980*/  DFMA R14, R14, R6, R14 ;  /* 0x000000060e0e722b */ /* 0x000fd0000000000e */
[----:B------:R-:W-:-:S08]  /*1990*/  DMUL R6, R10, R14 ;  /* 0x0000000e0a067228 */ /* 0x000fd00000000000 */
[----:B------:R-:W-:-:S08]  /*19a0*/  DFMA R6, R10, R14, R6 ;  /* 0x0000000e0a06722b */ /* 0x000fd00000000006 */
[----:B------:R-:W-:-:S08]  /*19b0*/  DMUL R24, R6, R6 ;  /* 0x0000000606187228 */ /* 0x000fd00000000000 */
[----:B------:R-:W-:Y:S01]  /*19c0*/  DFMA R12, R24, UR12, R12 ;  /* 0x0000000c180c7c2b */ /* 0x000fe2000800000c */
[----:B------:R-:W-:Y:S01]  /*19d0*/  UMOV UR12, 0x75488a3f ;  /* 0x75488a3f000c7882 */ /* 0x000fe20000000000 */
[----:B------:R-:W-:-:S06]  /*19e0*/  UMOV UR13, 0x3ef3b20a ;  /* 0x3ef3b20a000d7882 */ /* 0x000fcc0000000000 */
[----:B------:R-:W-:Y:S01]  /*19f0*/  DFMA R16, R24, R12, UR12 ;  /* 0x0000000c18107e2b */ /* 0x000fe2000800000c */
[----:B------:R-:W-:Y:S01]  /*1a00*/  UMOV UR12, 0xe4faecd5 ;  /* 0xe4faecd5000c7882 */ /* 0x000fe20000000000 */
[----:B------:R-:W-:Y:S01]  /*1a10*/  UMOV UR13, 0x3f1745cd ;  /* 0x3f1745cd000d7882 */ /* 0x000fe20000000000 */
[----:B------:R-:W-:-:S05]  /*1a20*/  DADD R12, R10, -R6 ;  /* 0x000000000a0c7229 */ /* 0x000fca0000000806 */
[----:B------:R-:W-:Y:S01]  /*1a30*/  DFMA R16, R24, R16, UR12 ;  /* 0x0000000c18107e2b */ /* 0x000fe20008000010 */
[----:B------:R-:W-:Y:S01]  /*1a40*/  UMOV UR12, 0x258a578b ;  /* 0x258a578b000c7882 */ /* 0x000fe20000000000 */
[----:B------:R-:W-:Y:S01]  /*1a50*/  UMOV UR13, 0x3f3c71c7 ;  /* 0x3f3c71c7000d7882 */ /* 0x000fe20000000000 */
[----:B------:R-:W-:-:S05]  /*1a60*/  DADD R12, R12, R12 ;  /* 0x000000000c0c7229 */ /* 0x000fca000000000c */
[----:B------:R-:W-:Y:S01]  /*1a70*/  DFMA R16, R24, R16, UR12 ;  /* 0x0000000c18107e2b */ /* 0x000fe20008000010 */
[----:B------:R-:W-:Y:S01]  /*1a80*/  UMOV UR12, 0x9242b910 ;  /* 0x9242b910000c7882 */ /* 0x000fe20000000000 */
[----:B------:R-:W-:Y:S01]  /*1a90*/  UMOV UR13, 0x3f624924 ;  /* 0x3f624924000d7882 */ /* 0x000fe20000000000 */
[----:B------:R-:W-:-:S05]  /*1aa0*/  DFMA R12, R10, -R6, R12 ;  /* 0x800000060a0c722b */ /* 0x000fca000000000c */
[----:B------:R-:W-:Y:S01]  /*1ab0*/  DFMA R16, R24, R16, UR12 ;  /* 0x0000000c18107e2b */ /* 0x000fe20008000010 */
[----:B------:R-:W-:Y:S01]  /*1ac0*/  UMOV UR12, 0x99999dfb ;  /* 0x99999dfb000c7882 */ /* 0x000fe20000000000 */
[----:B------:R-:W-:Y:S01]  /*1ad0*/  UMOV UR13, 0x3f899999 ;  /* 0x3f899999000d7882 */ /* 0x000fe20000000000 */
[----:B------:R-:W-:-:S05]  /*1ae0*/  DMUL R12, R14, R12 ;  /* 0x0000000c0e0c7228 */ /* 0x000fca0000000000 */
[----:B------:R-:W-:Y:S01]  /*1af0*/  DFMA R16, R24, R16, UR12 ;  /* 0x0000000c18107e2b */ /* 0x000fe20008000010 */
[----:B------:R-:W-:Y:S01]  /*1b00*/  UMOV UR12, 0x55555555 ;  /* 0x55555555000c7882 */ /* 0x000fe20000000000 */
[----:B------:R-:W-:-:S03]  /*1b10*/  UMOV UR13, 0x3fb55555 ;  /* 0x3fb55555000d7882 */ /* 0x000fc60000000000 */
[----:B------:R-:W-:Y:S02]  /*1b20*/  VIADD R23, R13, 0x100000 ;  /* 0x001000000d177836 */ /* 0x000fe40000000000 */
[----:B------:R-:W-:Y:S01]  /*1b30*/  IMAD.MOV.U32 R22, RZ, RZ, R12 ;  /* 0x000000ffff167224 */ /* 0x000fe200078e000c */
[----:B------:R-:W-:-:S08]  /*1b40*/  DFMA R10, R24, R16, UR12 ;  /* 0x0000000c180a7e2b */ /* 0x000fd00008000010 */
[----:B------:R-:W-:Y:S01]  /*1b50*/  DADD R14, -R10, UR12 ;  /* 0x0000000c0a0e7e29 */ /* 0x000fe20008000100 */
[----:B------:R-:W-:Y:S01]  /*1b60*/  UMOV UR12, 0xb9e7b0 ;  /* 0x00b9e7b0000c7882 */ /* 0x000fe20000000000 */
[----:B------:R-:W-:-:S06]  /*1b70*/  UMOV UR13, 0x3c46a4cb ;  /* 0x3c46a4cb000d7882 */ /* 0x000fcc0000000000 */
[----:B------:R-:W-:Y:S02]  /*1b80*/  DFMA R14, R24, R16, R14 ;  /* 0x00000010180e722b */ /* 0x000fe4000000000e */
[----:B------:R-:W-:-:S06]  /*1b90*/  DMUL R16, R6, R6 ;  /* 0x0000000606107228 */ /* 0x000fcc0000000000 */
[----:B------:R-:W-:Y:S01]  /*1ba0*/  DADD R14, R14, -UR12 ;  /* 0x8000000c0e0e7e29 */ /* 0x000fe20008000000 */
[----:B------:R-:W-:Y:S01]  /*1bb0*/  UMOV UR12, 0x80000000 ;  /* 0x80000000000c7882 */ /* 0x000fe20000000000 */
[----:B------:R-:W-:Y:S01]  /*1bc0*/  DFMA R24, R6, R6, -R16 ;  /* 0x000000060618722b */ /* 0x000fe20000000810 */
[----:B------:R-:W-:-:S07]  /*1bd0*/  UMOV UR13, 0x43300000 ;  /* 0x43300000000d7882 */ /* 0x000fce0000000000 */
[C---:B------:R-:W-:Y:S02]  /*1be0*/  DFMA R22, R6.reuse, R22, R24 ;  /* 0x000000160616722b */ /* 0x040fe40000000018 */
[----:B------:R-:W-:-:S08]  /*1bf0*/  DMUL R24, R6, R16 ;  /* 0x0000001006187228 */ /* 0x000fd00000000000 */
[----:B------:R-:W-:-:S08]  /*1c00*/  DFMA R26, R6, R16, -R24 ;  /* 0x00000010061a722b */ /* 0x000fd00000000818 */
[----:B------:R-:W-:Y:S02]  /*1c10*/  DFMA R26, R12, R16, R26 ;  /* 0x000000100c1a722b */ /* 0x000fe4000000001a */
[----:B------:R-:W-:-:S06]  /*1c20*/  DADD R16, R10, R14 ;  /* 0x000000000a107229 */ /* 0x000fcc000000000e */
[----:B------:R-:W-:Y:S02]  /*1c30*/  DFMA R22, R6, R22, R26 ;  /* 0x000000160616722b */ /* 0x000fe4000000001a */
[----:B------:R-:W-:-:S08]  /*1c40*/  DADD R26, R10, -R16 ;  /* 0x000000000a1a7229 */ /* 0x000fd00000000810 */
[----:B------:R-:W-:Y:S02]  /*1c50*/  DADD R26, R14, R26 ;  /* 0x000000000e1a7229 */ /* 0x000fe4000000001a */
[----:B------:R-:W-:-:S08]  /*1c60*/  DMUL R14, R16, R24 ;  /* 0x00000018100e7228 */ /* 0x000fd00000000000 */
[----:B------:R-:W-:-:S08]  /*1c70*/  DFMA R10, R16, R24, -R14 ;  /* 0x00000018100a722b */ /* 0x000fd0000000080e */
[----:B------:R-:W-:-:S08]  /*1c80*/  DFMA R10, R16, R22, R10 ;  /* 0x00000016100a722b */ /* 0x000fd0000000000a */
[----:B------:R-:W-:-:S08]  /*1c90*/  DFMA R26, R26, R24, R10 ;  /* 0x000000181a1a722b */ /* 0x000fd0000000000a */
[----:B------:R-:W-:-:S08]  /*1ca0*/  DADD R10, R14, R26 ;  /* 0x000000000e0a7229 */ /* 0x000fd0000000001a */
[--C-:B------:R-:W-:Y:S02]  /*1cb0*/  DADD R16, R6, R10.reuse ;  /* 0x0000000006107229 */ /* 0x100fe4000000000a */
[----:B------:R-:W-:-:S06]  /*1cc0*/  DADD R14, R14, -R10 ;  /* 0x000000000e0e7229 */ /* 0x000fcc000000080a */
[----:B------:R-:W-:Y:S02]  /*1cd0*/  DADD R6, R6, -R16 ;  /* 0x0000000006067229 */ /* 0x000fe40000000810 */
[----:B------:R-:W-:-:S06]  /*1ce0*/  DADD R14, R26, R14 ;  /* 0x000000001a0e7229 */ /* 0x000fcc000000000e */
[----:B------:R-:W-:Y:S01]  /*1cf0*/  DADD R6, R10, R6 ;  /* 0x000000000a067229 */ /* 0x000fe20000000006 */
[C---:B------:R-:W-:Y:S02]  /*1d00*/  VIADD R10, R28.reuse, 0xfffffc01 ;  /* 0xfffffc011c0a7836 */ /* 0x040fe40000000000 */
[----:B------:R-:W-:Y:S02]  /*1d10*/  @P1 VIADD R10, R28, 0xfffffc02 ;  /* 0xfffffc021c0a1836 */ /* 0x000fe40000000000 */
[----:B------:R-:W-:-:S03]  /*1d20*/  IMAD.MOV.U32 R11, RZ, RZ, 0x43300000 ;  /* 0x43300000ff0b7424 */ /* 0x000fc600078e00ff */
[----:B------:R-:W-:Y:S01]  /*1d30*/  DADD R14, R14, R6 ;  /* 0x000000000e0e7229 */ /* 0x000fe20000000006 */
[----:B------:R-:W-:-:S06]  /*1d40*/  LOP3.LUT R10, R10, 0x80000000, RZ, 0x3c, !PT ;  /* 0x800000000a0a7812 */ /* 0x000fcc00078e3cff */
[----:B------:R-:W-:Y:S01]  /*1d50*/  DADD R10, R10, -UR12 ;  /* 0x8000000c0a0a7e29 */ /* 0x000fe20008000000 */
[----:B------:R-:W-:Y:S01]  /*1d60*/  UMOV UR12, 0xfefa39ef ;  /* 0xfefa39ef000c7882 */ /* 0x000fe20000000000 */
[----:B------:R-:W-:Y:S01]  /*1d70*/  DADD R14, R12, R14 ;  /* 0x000000000c0e7229 */ /* 0x000fe2000000000e */
[----:B------:R-:W-:-:S07]  /*1d80*/  UMOV UR13, 0x3fe62e42 ;  /* 0x3fe62e42000d7882 */ /* 0x000fce0000000000 */
[----:B------:R-:W-:-:S08]  /*1d90*/  DADD R12, R16, R14 ;  /* 0x00000000100c7229 */ /* 0x000fd0000000000e */
[--C-:B------:R-:W-:Y:S02]  /*1da0*/  DFMA R6, R10, UR12, R12.reuse ;  /* 0x0000000c0a067c2b */ /* 0x100fe4000800000c */
[----:B------:R-:W-:-:S06]  /*1db0*/  DADD R22, R16, -R12 ;  /* 0x0000000010167229 */ /* 0x000fcc000000080c */
[----:B------:R-:W-:Y:S02]  /*1dc0*/  DFMA R16, R10, -UR12, R6 ;  /* 0x8000000c0a107c2b */ /* 0x000fe40008000006 */
[----:B------:R-:W-:-:S06]  /*1dd0*/  DADD R22, R14, R22 ;  /* 0x000000000e167229 */ /* 0x000fcc0000000016 */
[----:B------:R-:W-:-:S08]  /*1de0*/  DADD R16, -R12, R16 ;  /* 0x000000000c107229 */ /* 0x000fd00000000110 */
[----:B------:R-:W-:-:S08]  /*1df0*/  DADD R16, R22, -R16 ;  /* 0x0000000016107229 */ /* 0x000fd00000000810 */
[----:B------:R-:W-:-:S08]  /*1e00*/  DFMA R16, R10, UR14, R16 ;  /* 0x0000000e0a107c2b */ /* 0x000fd00008000010 */
[----:B------:R-:W-:-:S08]  /*1e10*/  DADD R10, R6, R16 ;  /* 0x00000000060a7229 */ /* 0x000fd00000000010 */
[----:B------:R-:W-:Y:S02]  /*1e20*/  DADD R6, R6, -R10 ;  /* 0x0000000006067229 */ /* 0x000fe4000000080a */
[----:B------:R-:W-:-:S06]  /*1e30*/  DMUL R14, R10, 2 ;  /* 0x400000000a0e7828 */ /* 0x000fcc0000000000 */
[----:B------:R-:W-:Y:S02]  /*1e40*/  DADD R16, R16, R6 ;  /* 0x0000000010107229 */ /* 0x000fe40000000006 */
[----:B------:R-:W-:Y:S01]  /*1e50*/  DFMA R10, R10, 2, -R14 ;  /* 0x400000000a0a782b */ /* 0x000fe2000000080e */
[----:B------:R-:W-:Y:S01]  /*1e60*/  MOV R6, 0x652b82fe ;  /* 0x652b82fe00067802 */ /* 0x000fe20000000f00 */
[----:B------:R-:W-:-:S06]  /*1e70*/  IMAD.MOV.U32 R7, RZ, RZ, 0x3ff71547 ;  /* 0x3ff71547ff077424 */ /* 0x000fcc00078e00ff */
[----:B------:R-:W-:-:S08]  /*1e80*/  DFMA R16, R16, 2, R10 ;  /* 0x400000001010782b */ /* 0x000fd0000000000a */
[----:B------:R-:W-:-:S08]  /*1e90*/  DADD R10, R14, R16 ;  /* 0x000000000e0a7229 */ /* 0x000fd00000000010 */
[----:B------:R-:W-:Y:S02]  /*1ea0*/  DFMA R6, R10, R6, 6.75539944105574400000e+15 ;  /* 0x433800000a06742b */ /* 0x000fe40000000006 */
[----:B------:R-:W-:Y:S01]  /*1eb0*/  FSETP.GEU.AND P0, PT, |R11|, 4.1917929649353027344, PT ;  /* 0x4086232b0b00780b */ /* 0x000fe20003f0e200 */
[----:B------:R-:W-:-:S05]  /*1ec0*/  DADD R14, R14, -R10 ;  /* 0x000000000e0e7229 */ /* 0x000fca000000080a */
[----:B------:R-:W-:-:S03]  /*1ed0*/  DADD R12, R6, -6.75539944105574400000e+15 ;  /* 0xc3380000060c7429 */ /* 0x000fc60000000000 */
[----:B------:R-:W-:-:S05]  /*1ee0*/  DADD R16, R16, R14 ;  /* 0x0000000010107229 */ /* 0x000fca000000000e */
[----:B------:R-:W-:Y:S01]  /*1ef0*/  DFMA R22, R12, -UR12, R10 ;  /* 0x8000000c0c167c2b */ /* 0x000fe2000800000a */
[----:B------:R-:W-:Y:S01]  /*1f00*/  UMOV UR12, 0x3b39803f ;  /* 0x3b39803f000c7882 */ /* 0x000fe20000000000 */
[----:B------:R-:W-:-:S06]  /*1f10*/  UMOV UR13, 0x3c7abc9e ;  /* 0x3c7abc9e000d7882 */ /* 0x000fcc0000000000 */
[----:B------:R-:W-:Y:S01]  /*1f20*/  DFMA R12, R12, -UR12, R22 ;  /* 0x8000000c0c0c7c2b */ /* 0x000fe20008000016 */
[----:B------:R-:W-:Y:S01]  /*1f30*/  UMOV UR12, 0x69ce2bdf ;  /* 0x69ce2bdf000c7882 */ /* 0x000fe20000000000 */
[----:B------:R-:W-:Y:S01]  /*1f40*/  IMAD.MOV.U32 R22, RZ, RZ, -0x35dec16 ;  /* 0xfca213eaff167424 */ /* 0x000fe200078e00ff */
[----:B------:R-:W-:Y:S01]  /*1f50*/  UMOV UR13, 0x3e5ade15 ;  /* 0x3e5ade15000d7882 */ /* 0x000fe20000000000 */
[----:B------:R-:W-:-:S06]  /*1f60*/  IMAD.MOV.U32 R23, RZ, RZ, 0x3e928af3 ;  /* 0x3e928af3ff177424 */ /* 0x000fcc00078e00ff */
[----:B------:R-:W-:Y:S01]  /*1f70*/  DFMA R22, R12, UR12, R22 ;  /* 0x0000000c0c167c2b */ /* 0x000fe20008000016 */
[----:B------:R-:W-:Y:S01]  /*1f80*/  UMOV UR12, 0x62401315 ;  /* 0x62401315000c7882 */ /* 0x000fe20000000000 */
[----:B------:R-:W-:-:S06]  /*1f90*/  UMOV UR13, 0x3ec71dee ;  /* 0x3ec71dee000d7882 */ /* 0x000fcc0000000000 */
[----:B------:R-:W-:Y:S01]  /*1fa0*/  DFMA R22, R12, R22, UR12 ;  /* 0x0000000c0c167e2b */ /* 0x000fe20008000016 */
        /* <DEDUP_REMOVED lines=20> */
[----:B------:R-:W-:-:S08]  /*20f0*/  DFMA R22, R12, R22, UR12 ;  /* 0x0000000c0c167e2b */ /* 0x000fd00008000016 */
[----:B------:R-:W-:-:S08]  /*2100*/  DFMA R22, R12, R22, 1 ;  /* 0x3ff000000c16742b */ /* 0x000fd00000000016 */
[----:B------:R-:W-:-:S10]  /*2110*/  DFMA R12, R12, R22, 1 ;  /* 0x3ff000000c0c742b */ /* 0x000fd40000000016 */
[----:B------:R-:W-:Y:S02]  /*2120*/  IMAD R15, R6, 0x100000, R13 ;  /* 0x00100000060f7824 */ /* 0x000fe400078e020d */
[----:B------:R-:W-:Y:S01]  /*2130*/  IMAD.MOV.U32 R14, RZ, RZ, R12 ;  /* 0x000000ffff0e7224 */ /* 0x000fe200078e000c */
[----:B------:R-:W-:Y:S06]  /*2140*/  @!P0 BRA `(.L_x_52) ;  /* 0x0000000000308947 */ /* 0x000fec0003800000 */
[----:B------:R-:W-:Y:S01]  /*2150*/  FSETP.GEU.AND P1, PT, |R11|, 4.2275390625, PT ;  /* 0x408748000b00780b */ /* 0x000fe20003f2e200 */
[C---:B------:R-:W-:Y:S02]  /*2160*/  DADD R14, R10.reuse, +INF ;  /* 0x7ff000000a0e7429 */ /* 0x040fe40000000000 */
[----:B------:R-:W-:-:S08]  /*2170*/  DSETP.GEU.AND P0, PT, R10, RZ, PT ;  /* 0x000000ff0a00722a */ /* 0x000fd00003f0e000 */
[----:B------:R-:W-:Y:S02]  /*2180*/  FSEL R14, R14, RZ, P0 ;  /* 0x000000ff0e0e7208 */ /* 0x000fe40000000000 */
[----:B------:R-:W-:Y:S02]  /*2190*/  @!P1 LEA.HI R7, R6, R6, RZ, 0x1 ;  /* 0x0000000606079211 */ /* 0x000fe400078f08ff */
[----:B------:R-:W-:Y:S02]  /*21a0*/  FSEL R15, R15, RZ, P0 ;  /* 0x000000ff0f0f7208 */ /* 0x000fe40000000000 */
[----:B------:R-:W-:-:S04]  /*21b0*/  @!P1 SHF.R.S32.HI R7, RZ, 0x1, R7 ;  /* 0x00000001ff079819 */ /* 0x000fc80000011407 */
[----:B------:R-:W-:Y:S01]  /*21c0*/  @!P1 IADD3 R6, PT, PT, R6, -R7, RZ ;  /* 0x8000000706069210 */ /* 0x000fe20007ffe0ff */
[----:B------:R-:W-:-:S03]  /*21d0*/  @!P1 IMAD R13, R7, 0x100000, R13 ;  /* 0x00100000070d9824 */ /* 0x000fc600078e020d */
[----:B------:R-:W-:Y:S01]  /*21e0*/  @!P1 LEA R7, R6, 0x3ff00000, 0x14 ;  /* 0x3ff0000006079811 */ /* 0x000fe200078ea0ff */
[----:B------:R-:W-:-:S06]  /*21f0*/  @!P1 IMAD.MOV.U32 R6, RZ, RZ, RZ ;  /* 0x000000ffff069224 */ /* 0x000fcc00078e00ff */
[----:B------:R-:W-:-:S11]  /*2200*/  @!P1 DMUL R14, R12, R6 ;  /* 0x000000060c0e9228 */ /* 0x000fd60000000000 */
.L_x_52:
[----:B------:R-:W-:Y:S01]  /*2210*/  DFMA R16, R16, R14, R14 ;  /* 0x0000000e1010722b */ /* 0x000fe2000000000e */
[----:B------:R-:W-:Y:S01]  /*2220*/  IMAD.MOV.U32 R6, RZ, RZ, R8 ;  /* 0x000000ffff067224 */ /* 0x000fe200078e0008 */
[----:B------:R-:W-:Y:S01]  /*2230*/  DSETP.NEU.AND P0, PT, |R14|, +INF , PT ;  /* 0x7ff000000e00742a */ /* 0x000fe20003f0d200 */
[----:B------:R-:W-:-:S07]  /*2240*/  IMAD.MOV.U32 R7, RZ, RZ, 0x0 ;  /* 0x00000000ff077424 */ /* 0x000fce00078e00ff */
[----:B------:R-:W-:Y:S02]  /*2250*/  FSEL R10, R14, R16, !P0 ;  /* 0x000000100e0a7208 */ /* 0x000fe40004000000 */
[----:B------:R-:W-:Y:S01]  /*2260*/  FSEL R11, R15, R17, !P0 ;  /* 0x000000110f0b7208 */ /* 0x000fe20004000000 */
[----:B------:R-:W-:Y:S06]  /*2270*/  RET.REL.NODEC R6 `(_Z7loopbjiPdS_S_dddiii) ;  /* 0xffffffdc06607950 */ /* 0x000fec0003c3ffff */
.L_x_53:
        /* <DEDUP_REMOVED lines=16> */
.L_x_59:


//--------------------- .text._Z10initializePdii  --------------------------
	.section	.text._Z10initializePdii,"ax",@progbits
	.align	128
        .global         _Z10initializePdii
        .type           _Z10initializePdii,@function
        .size           _Z10initializePdii,(.L_x_67 - _Z10initializePdii)
        .other          _Z10initializePdii,@"STO_CUDA_ENTRY STV_DEFAULT"
_Z10initializePdii:
.text._Z10initializePdii:
[----:B------:R-:W-:Y:S01]  /*0000*/  LDC R1, c[0x0][0x37c] ;  /* 0x0000df00ff017b82 */ /* 0x000fe20000000800 */
[----:B------:R-:W0:Y:S07]  /*0010*/  S2R R3, SR_TID.Y ;  /* 0x0000000000037919 */ /* 0x000e2e0000002200 */
[----:B------:R-:W0:Y:S01]  /*0020*/  S2UR UR4, SR_CTAID.Y ;  /* 0x00000000000479c3 */ /* 0x000e220000002600 */
[----:B------:R-:W1:Y:S01]  /*0030*/  LDCU.64 UR6, c[0x0][0x388] ;  /* 0x00007100ff0677ac */ /* 0x000e620008000a00 */
[----:B------:R-:W2:Y:S06]  /*0040*/  S2R R2, SR_TID.X ;  /* 0x0000000000027919 */ /* 0x000eac0000002100 */
[----:B------:R-:W0:Y:S08]  /*0050*/  LDC R0, c[0x0][0x364] ;  /* 0x0000d900ff007b82 */ /* 0x000e300000000800 */
[----:B------:R-:W2:Y:S08]  /*0060*/  S2UR UR5, SR_CTAID.X ;  /* 0x00000000000579c3 */ /* 0x000eb00000002500 */
[----:B------:R-:W2:Y:S01]  /*0070*/  LDC R5, c[0x0][0x360] ;  /* 0x0000d800ff057b82 */ /* 0x000ea20000000800 */
[----:B0-----:R-:W-:-:S05]  /*0080*/  IMAD R0, R0, UR4, R3 ;  /* 0x0000000400007c24 */ /* 0x001fca000f8e0203 */
[----:B-1----:R-:W-:-:S04]  /*0090*/  ISETP.GE.AND P0, PT, R0, UR6, PT ;  /* 0x0000000600007c0c */ /* 0x002fc8000bf06270 */
[----:B------:R-:W-:Y:S01]  /*00a0*/  ISETP.EQ.OR P0, PT, R0, RZ, P0 ;  /* 0x000000ff0000720c */ /* 0x000fe20000702670 */
[----:B--2---:R-:W-:-:S05]  /*00b0*/  IMAD R5, R5, UR5, R2 ;  /* 0x0000000505057c24 */ /* 0x004fca000f8e0202 */
[----:B------:R-:W-:-:S04]  /*00c0*/  ISETP.LT.OR P0, PT, R5, 0x1, P0 ;  /* 0x000000010500780c */ /* 0x000fc80000701670 */
[----:B------:R-:W-:-:S13]  /*00d0*/  ISETP.GE.OR P0, PT, R5, UR7, P0 ;  /* 0x0000000705007c0c */ /* 0x000fda0008706670 */
[----:B------:R-:W-:Y:S05]  /*00e0*/  @P0 EXIT ;  /* 0x000000000000094d */ /* 0x000fea0003800000 */
[----:B------:R-:W0:Y:S01]  /*00f0*/  LDC.64 R2, c[0x0][0x380] ;  /* 0x0000e000ff027b82 */ /* 0x000e220000000a00 */
[----:B------:R-:W1:Y:S01]  /*0100*/  LDCU.64 UR4, c[0x0][0x358] ;  /* 0x00006b00ff0477ac */ /* 0x000e620008000a00 */
[----:B------:R-:W-:-:S04]  /*0110*/  IMAD R5, R0, UR6, R5 ;  /* 0x0000000600057c24 */ /* 0x000fc8000f8e0205 */
[----:B0-----:R-:W-:-:S05]  /*0120*/  IMAD.WIDE.U32 R2, R5, 0x8, R2 ;  /* 0x0000000805027825 */ /* 0x001fca00078e0002 */
[----:B-1----:R-:W-:Y:S01]  /*0130*/  STG.E.64 desc[UR4][R2.64], RZ ;  /* 0x000000ff02007986 */ /* 0x002fe2000c101b04 */
[----:B------:R-:W-:Y:S05]  /*0140*/  EXIT ;  /* 0x000000000000794d */ /* 0x000fea0003800000 */
.L_x_54:
        /* <DEDUP_REMOVED lines=11> */
.L_x_67:


//--------------------- .nv.shared.reserved.0     --------------------------
	.section	.nv.shared.reserved.0,"aw",@nobits
	.weak		__nv_reservedSMEM_offset_0_alias
	.size		__nv_reservedSMEM_offset_0_alias, 0, 64
	.other		__nv_reservedSMEM_offset_0_alias,@"STO_CUDA_RESERVED_SHARED STV_DEFAULT"
__nv_reservedSMEM_offset_0_alias:
	.zero		0
	.zero		64


//--------------------- .nv.constant0._Z11boundaryuv2PdS_ii --------------------------
	.section	.nv.constant0._Z11boundaryuv2PdS_ii,"a",@progbits
	.sectionflags	@""
	.align	4
.nv.constant0._Z11boundaryuv2PdS_ii:
	.zero		920


//--------------------- .nv.constant0._Z11boundaryuv1PdS_ii --------------------------
	.section	.nv.constant0._Z11boundaryuv1PdS_ii,"a",@progbits
	.sectionflags	@""
	.align	4
.nv.constant0._Z11boundaryuv1PdS_ii:
	.zero		920


//--------------------- .nv.constant0._Z10loopujivjiPdS_S_S_S_dddidii --------------------------
	.section	.nv.constant0._Z10loopujivjiPdS_S_S_S_dddidii,"a",@progbits
	.sectionflags	@""
	.align	4
.nv.constant0._Z10loopujivjiPdS_S_S_S_dddidii:
	.zero		984


//--------------------- .nv.constant0._Z10boundaryp2Pdii --------------------------
	.section	.nv.constant0._Z10boundaryp2Pdii,"a",@progbits
	.sectionflags	@""
	.align	4
.nv.constant0._Z10boundaryp2Pdii:
	.zero		912


//--------------------- .nv.constant0._Z10boundaryp1Pdii --------------------------
	.section	.nv.constant0._Z10boundaryp1Pdii,"a",@progbits
	.sectionflags	@""
	.align	4
.nv.constant0._Z10boundaryp1Pdii:
	.zero		912


//--------------------- .nv.constant0._Z7looppjiPdS_S_ddii --------------------------
	.section	.nv.constant0._Z7looppjiPdS_S_ddii,"a",@progbits
	.sectionflags	@""
	.align	4
.nv.constant0._Z7looppjiPdS_S_ddii:
	.zero		944


//--------------------- .nv.constant0._Z7loopbjiPdS_S_dddiii --------------------------
	.section	.nv.constant0._Z7loopbjiPdS_S_dddiii,"a",@progbits
	.sectionflags	@""
	.align	4
.nv.constant0._Z7loopbjiPdS_S_dddiii:
	.zero		956


//--------------------- .nv.constant0._Z10initializePdii --------------------------
	.section	.nv.constant0._Z10initializePdii,"a",@progbits
	.sectionflags	@""
	.align	4
.nv.constant0._Z10initializePdii:
	.zero		912


//--------------------- SYMBOLS --------------------------

	.type		.nv.reservedSmem.offset0,@object
	.size		.nv.reservedSmem.offset0,0x4
